//
// Generated by NVIDIA NVVM Compiler
//
// Compiler Build ID: CL-36424714
// Cuda compilation tools, release 13.0, V13.0.88
// Based on NVVM 20.0.0
//

.version 9.0
.target sm_100
.address_size 64

	// .globl	_Z6Conv2dPKfPfS0_PiS2_S2_S2_S2_S1_S2_
// _ZZ6Conv2dPKfPfS0_PiS2_S2_S2_S2_S1_S2_E8weight_s has been demoted
// _ZZ6Conv2dPKfPfS0_PiS2_S2_S2_S2_S1_S2_E6output has been demoted

.visible .entry _Z6Conv2dPKfPfS0_PiS2_S2_S2_S2_S1_S2_(
	.param .u64 .ptr .align 1 _Z6Conv2dPKfPfS0_PiS2_S2_S2_S2_S1_S2__param_0,
	.param .u64 .ptr .align 1 _Z6Conv2dPKfPfS0_PiS2_S2_S2_S2_S1_S2__param_1,
	.param .u64 .ptr .align 1 _Z6Conv2dPKfPfS0_PiS2_S2_S2_S2_S1_S2__param_2,
	.param .u64 .ptr .align 1 _Z6Conv2dPKfPfS0_PiS2_S2_S2_S2_S1_S2__param_3,
	.param .u64 .ptr .align 1 _Z6Conv2dPKfPfS0_PiS2_S2_S2_S2_S1_S2__param_4,
	.param .u64 .ptr .align 1 _Z6Conv2dPKfPfS0_PiS2_S2_S2_S2_S1_S2__param_5,
	.param .u64 .ptr .align 1 _Z6Conv2dPKfPfS0_PiS2_S2_S2_S2_S1_S2__param_6,
	.param .u64 .ptr .align 1 _Z6Conv2dPKfPfS0_PiS2_S2_S2_S2_S1_S2__param_7,
	.param .u64 .ptr .align 1 _Z6Conv2dPKfPfS0_PiS2_S2_S2_S2_S1_S2__param_8,
	.param .u64 .ptr .align 1 _Z6Conv2dPKfPfS0_PiS2_S2_S2_S2_S1_S2__param_9
)
{
	.reg .pred 	%p<30>;
	.reg .b32 	%r<158>;
	.reg .b32 	%f<128>;
	.reg .b64 	%rd<42>;
	// demoted variable
	.shared .align 4 .b8 _ZZ6Conv2dPKfPfS0_PiS2_S2_S2_S2_S1_S2_E8weight_s[576];
	// demoted variable
	.shared .align 4 .b8 _ZZ6Conv2dPKfPfS0_PiS2_S2_S2_S2_S1_S2_E6output[1024];
	ld.param.u64 	%rd9, [_Z6Conv2dPKfPfS0_PiS2_S2_S2_S2_S1_S2__param_0];
	ld.param.u64 	%rd13, [_Z6Conv2dPKfPfS0_PiS2_S2_S2_S2_S1_S2__param_1];
	ld.param.u64 	%rd10, [_Z6Conv2dPKfPfS0_PiS2_S2_S2_S2_S1_S2__param_2];
	ld.param.u64 	%rd14, [_Z6Conv2dPKfPfS0_PiS2_S2_S2_S2_S1_S2__param_3];
	ld.param.u64 	%rd15, [_Z6Conv2dPKfPfS0_PiS2_S2_S2_S2_S1_S2__param_4];
	ld.param.u64 	%rd16, [_Z6Conv2dPKfPfS0_PiS2_S2_S2_S2_S1_S2__param_5];
	ld.param.u64 	%rd11, [_Z6Conv2dPKfPfS0_PiS2_S2_S2_S2_S1_S2__param_6];
	ld.param.u64 	%rd17, [_Z6Conv2dPKfPfS0_PiS2_S2_S2_S2_S1_S2__param_8];
	ld.param.u64 	%rd12, [_Z6Conv2dPKfPfS0_PiS2_S2_S2_S2_S1_S2__param_9];
	cvta.to.global.u64 	%rd1, %rd17;
	cvta.to.global.u64 	%rd2, %rd13;
	cvta.to.global.u64 	%rd3, %rd16;
	cvta.to.global.u64 	%rd18, %rd15;
	cvta.to.global.u64 	%rd4, %rd14;
	ld.global.u32 	%r1, [%rd4+4];
	ld.global.u32 	%r2, [%rd4+8];
	ld.global.u32 	%r3, [%rd18];
	ld.global.u32 	%r4, [%rd18+4];
	ld.global.u32 	%r5, [%rd18+8];
	ld.global.u32 	%r6, [%rd18+12];
	mov.u32 	%r7, %tid.x;
	setp.gt.u32 	%p1, %r7, 143;
	@%p1 bra 	$L__BB0_2;
	cvta.to.global.u64 	%rd19, %rd10;
	mul.wide.u32 	%rd20, %r7, 4;
	add.s64 	%rd21, %rd19, %rd20;
	ld.global.f32 	%f20, [%rd21];
	shl.b32 	%r65, %r7, 2;
	mov.u32 	%r66, _ZZ6Conv2dPKfPfS0_PiS2_S2_S2_S2_S1_S2_E8weight_s;
	add.s32 	%r67, %r66, %r65;
	st.shared.f32 	[%r67], %f20;
$L__BB0_2:
	mov.u32 	%r8, %ntid.x;
	mov.u32 	%r68, %ctaid.x;
	mad.lo.s32 	%r156, %r8, %r68, %r7;
	ld.global.u32 	%r69, [%rd4];
	mul.lo.s32 	%r10, %r2, %r1;
	mul.lo.s32 	%r70, %r10, %r69;
	setp.ge.s32 	%p2, %r156, %r70;
	@%p2 bra 	$L__BB0_7;
	cvta.to.global.u64 	%rd5, %rd12;
	mov.u32 	%r71, %nctaid.x;
	mul.lo.s32 	%r11, %r8, %r71;
	cvta.to.global.u64 	%rd6, %rd9;
	mov.u32 	%r143, %r156;
$L__BB0_4:
	rem.s32 	%r72, %r143, %r10;
	div.s32 	%r73, %r72, %r2;
	mul.lo.s32 	%r74, %r73, %r2;
	sub.s32 	%r75, %r72, %r74;
	setp.lt.s32 	%p3, %r73, %r3;
	setp.ge.s32 	%p4, %r73, %r4;
	setp.lt.s32 	%p5, %r75, %r5;
	or.pred  	%p6, %p3, %p5;
	or.pred  	%p7, %p6, %p4;
	setp.ge.s32 	%p8, %r75, %r6;
	mov.f32 	%f116, 0f00000000;
	or.pred  	%p9, %p7, %p8;
	@%p9 bra 	$L__BB0_6;
	ld.global.u32 	%r76, [%rd5+8];
	ld.global.u32 	%r77, [%rd5+12];
	div.s32 	%r78, %r143, %r10;
	sub.s32 	%r79, %r73, %r3;
	mad.lo.s32 	%r80, %r76, %r78, %r79;
	sub.s32 	%r81, %r75, %r5;
	mad.lo.s32 	%r82, %r80, %r77, %r81;
	mul.wide.s32 	%rd22, %r82, 4;
	add.s64 	%rd23, %rd6, %rd22;
	ld.global.f32 	%f116, [%rd23];
$L__BB0_6:
	mul.wide.s32 	%rd24, %r143, 4;
	add.s64 	%rd25, %rd1, %rd24;
	st.global.f32 	[%rd25], %f116;
	add.s32 	%r143, %r143, %r11;
	ld.global.u32 	%r83, [%rd4];
	mul.lo.s32 	%r84, %r10, %r83;
	setp.lt.s32 	%p10, %r143, %r84;
	@%p10 bra 	$L__BB0_4;
$L__BB0_7:
	cvta.to.global.u64 	%rd26, %rd11;
	bar.sync 	0;
	ld.global.u32 	%r16, [%rd26+4];
	ld.global.u32 	%r17, [%rd26+8];
	ld.global.u32 	%r18, [%rd26+12];
	ld.global.u32 	%r85, [%rd3+4];
	ld.global.u32 	%r145, [%rd3+8];
	mul.lo.s32 	%r86, %r145, %r85;
	ld.global.u32 	%r144, [%rd3+12];
	mul.lo.s32 	%r87, %r86, %r144;
	setp.ge.s32 	%p11, %r156, %r87;
	@%p11 bra 	$L__BB0_34;
	setp.gt.s32 	%p12, %r16, 0;
	mov.u32 	%r88, %nctaid.x;
	mul.lo.s32 	%r21, %r8, %r88;
	@%p12 bra 	$L__BB0_9;
	bra.uni 	$L__BB0_32;
$L__BB0_9:
	setp.gt.s32 	%p14, %r17, 0;
	@%p14 bra 	$L__BB0_10;
	bra.uni 	$L__BB0_31;
$L__BB0_10:
	setp.gt.s32 	%p16, %r18, 0;
	@%p16 bra 	$L__BB0_11;
	bra.uni 	$L__BB0_30;
$L__BB0_11:
	and.b32  	%r22, %r18, 15;
	add.s32 	%r23, %r22, -1;
	and.b32  	%r24, %r18, 7;
	and.b32  	%r25, %r18, 2147483632;
	and.b32  	%r26, %r18, 3;
	neg.s32 	%r27, %r25;
	add.s64 	%rd7, %rd1, 32;
$L__BB0_12:
	mul.lo.s32 	%r108, %r144, %r145;
	div.s32 	%r109, %r156, %r108;
	mul.lo.s32 	%r110, %r109, %r108;
	sub.s32 	%r111, %r156, %r110;
	div.s32 	%r31, %r111, %r144;
	mul.lo.s32 	%r112, %r31, %r144;
	sub.s32 	%r32, %r111, %r112;
	mul.lo.s32 	%r33, %r109, %r16;
	mov.b32 	%r147, 0;
	mov.f32 	%f126, 0f00000000;
$L__BB0_13:
	add.s32 	%r114, %r147, %r33;
	mul.lo.s32 	%r35, %r114, %r17;
	mad.lo.s32 	%r36, %r147, %r1, %r31;
	mov.b32 	%r148, 0;
$L__BB0_14:
	setp.lt.u32 	%p18, %r18, 16;
	add.s32 	%r38, %r35, %r148;
	mul.lo.s32 	%r39, %r38, %r18;
	add.s32 	%r116, %r36, %r148;
	mad.lo.s32 	%r40, %r116, %r2, %r32;
	mov.b32 	%r153, 0;
	@%p18 bra 	$L__BB0_17;
	mul.lo.s32 	%r117, %r18, %r38;
	shl.b32 	%r118, %r117, 2;
	mov.u32 	%r119, _ZZ6Conv2dPKfPfS0_PiS2_S2_S2_S2_S1_S2_E8weight_s;
	add.s32 	%r120, %r119, %r118;
	add.s32 	%r150, %r120, 32;
	mov.u32 	%r149, %r40;
	mov.u32 	%r151, %r27;
$L__BB0_16:
	.pragma "nounroll";
	mul.wide.s32 	%rd33, %r149, 4;
	add.s64 	%rd34, %rd7, %rd33;
	ld.shared.f32 	%f27, [%r150+-32];
	ld.global.f32 	%f28, [%rd34+-32];
	fma.rn.f32 	%f29, %f27, %f28, %f126;
	ld.shared.f32 	%f30, [%r150+-28];
	ld.global.f32 	%f31, [%rd34+-28];
	fma.rn.f32 	%f32, %f30, %f31, %f29;
	ld.shared.f32 	%f33, [%r150+-24];
	ld.global.f32 	%f34, [%rd34+-24];
	fma.rn.f32 	%f35, %f33, %f34, %f32;
	ld.shared.f32 	%f36, [%r150+-20];
	ld.global.f32 	%f37, [%rd34+-20];
	fma.rn.f32 	%f38, %f36, %f37, %f35;
	ld.shared.f32 	%f39, [%r150+-16];
	ld.global.f32 	%f40, [%rd34+-16];
	fma.rn.f32 	%f41, %f39, %f40, %f38;
	ld.shared.f32 	%f42, [%r150+-12];
	ld.global.f32 	%f43, [%rd34+-12];
	fma.rn.f32 	%f44, %f42, %f43, %f41;
	ld.shared.f32 	%f45, [%r150+-8];
	ld.global.f32 	%f46, [%rd34+-8];
	fma.rn.f32 	%f47, %f45, %f46, %f44;
	ld.shared.f32 	%f48, [%r150+-4];
	ld.global.f32 	%f49, [%rd34+-4];
	fma.rn.f32 	%f50, %f48, %f49, %f47;
	ld.shared.f32 	%f51, [%r150];
	ld.global.f32 	%f52, [%rd34];
	fma.rn.f32 	%f53, %f51, %f52, %f50;
	ld.shared.f32 	%f54, [%r150+4];
	ld.global.f32 	%f55, [%rd34+4];
	fma.rn.f32 	%f56, %f54, %f55, %f53;
	ld.shared.f32 	%f57, [%r150+8];
	ld.global.f32 	%f58, [%rd34+8];
	fma.rn.f32 	%f59, %f57, %f58, %f56;
	ld.shared.f32 	%f60, [%r150+12];
	ld.global.f32 	%f61, [%rd34+12];
	fma.rn.f32 	%f62, %f60, %f61, %f59;
	ld.shared.f32 	%f63, [%r150+16];
	ld.global.f32 	%f64, [%rd34+16];
	fma.rn.f32 	%f65, %f63, %f64, %f62;
	ld.shared.f32 	%f66, [%r150+20];
	ld.global.f32 	%f67, [%rd34+20];
	fma.rn.f32 	%f68, %f66, %f67, %f65;
	ld.shared.f32 	%f69, [%r150+24];
	ld.global.f32 	%f70, [%rd34+24];
	fma.rn.f32 	%f71, %f69, %f70, %f68;
	ld.shared.f32 	%f72, [%r150+28];
	ld.global.f32 	%f73, [%rd34+28];
	fma.rn.f32 	%f126, %f72, %f73, %f71;
	add.s32 	%r151, %r151, 16;
	add.s32 	%r150, %r150, 64;
	add.s32 	%r149, %r149, 16;
	setp.ne.s32 	%p19, %r151, 0;
	mov.u32 	%r153, %r25;
	@%p19 bra 	$L__BB0_16;
$L__BB0_17:
	setp.eq.s32 	%p20, %r22, 0;
	@%p20 bra 	$L__BB0_27;
	setp.lt.u32 	%p21, %r23, 7;
	@%p21 bra 	$L__BB0_20;
	add.s32 	%r121, %r153, %r39;
	shl.b32 	%r122, %r121, 2;
	mov.u32 	%r123, _ZZ6Conv2dPKfPfS0_PiS2_S2_S2_S2_S1_S2_E8weight_s;
	add.s32 	%r124, %r123, %r122;
	ld.shared.f32 	%f75, [%r124];
	add.s32 	%r125, %r40, %r153;
	mul.wide.s32 	%rd35, %r125, 4;
	add.s64 	%rd36, %rd1, %rd35;
	ld.global.f32 	%f76, [%rd36];
	fma.rn.f32 	%f77, %f75, %f76, %f126;
	ld.shared.f32 	%f78, [%r124+4];
	ld.global.f32 	%f79, [%rd36+4];
	fma.rn.f32 	%f80, %f78, %f79, %f77;
	ld.shared.f32 	%f81, [%r124+8];
	ld.global.f32 	%f82, [%rd36+8];
	fma.rn.f32 	%f83, %f81, %f82, %f80;
	ld.shared.f32 	%f84, [%r124+12];
	ld.global.f32 	%f85, [%rd36+12];
	fma.rn.f32 	%f86, %f84, %f85, %f83;
	ld.shared.f32 	%f87, [%r124+16];
	ld.global.f32 	%f88, [%rd36+16];
	fma.rn.f32 	%f89, %f87, %f88, %f86;
	ld.shared.f32 	%f90, [%r124+20];
	ld.global.f32 	%f91, [%rd36+20];
	fma.rn.f32 	%f92, %f90, %f91, %f89;
	ld.shared.f32 	%f93, [%r124+24];
	ld.global.f32 	%f94, [%rd36+24];
	fma.rn.f32 	%f95, %f93, %f94, %f92;
	ld.shared.f32 	%f96, [%r124+28];
	ld.global.f32 	%f97, [%rd36+28];
	fma.rn.f32 	%f126, %f96, %f97, %f95;
	add.s32 	%r153, %r153, 8;
$L__BB0_20:
	setp.eq.s32 	%p22, %r24, 0;
	@%p22 bra 	$L__BB0_27;
	add.s32 	%r126, %r24, -1;
	setp.lt.u32 	%p23, %r126, 3;
	@%p23 bra 	$L__BB0_23;
	add.s32 	%r127, %r153, %r39;
	shl.b32 	%r128, %r127, 2;
	mov.u32 	%r129, _ZZ6Conv2dPKfPfS0_PiS2_S2_S2_S2_S1_S2_E8weight_s;
	add.s32 	%r130, %r129, %r128;
	ld.shared.f32 	%f99, [%r130];
	add.s32 	%r131, %r40, %r153;
	mul.wide.s32 	%rd37, %r131, 4;
	add.s64 	%rd38, %rd1, %rd37;
	ld.global.f32 	%f100, [%rd38];
	fma.rn.f32 	%f101, %f99, %f100, %f126;
	ld.shared.f32 	%f102, [%r130+4];
	ld.global.f32 	%f103, [%rd38+4];
	fma.rn.f32 	%f104, %f102, %f103, %f101;
	ld.shared.f32 	%f105, [%r130+8];
	ld.global.f32 	%f106, [%rd38+8];
	fma.rn.f32 	%f107, %f105, %f106, %f104;
	ld.shared.f32 	%f108, [%r130+12];
	ld.global.f32 	%f109, [%rd38+12];
	fma.rn.f32 	%f126, %f108, %f109, %f107;
	add.s32 	%r153, %r153, 4;
$L__BB0_23:
	setp.eq.s32 	%p24, %r26, 0;
	@%p24 bra 	$L__BB0_27;
	setp.eq.s32 	%p25, %r26, 1;
	add.s32 	%r132, %r153, %r39;
	shl.b32 	%r133, %r132, 2;
	mov.u32 	%r134, _ZZ6Conv2dPKfPfS0_PiS2_S2_S2_S2_S1_S2_E8weight_s;
	add.s32 	%r53, %r134, %r133;
	ld.shared.f32 	%f110, [%r53];
	add.s32 	%r135, %r40, %r153;
	mul.wide.s32 	%rd39, %r135, 4;
	add.s64 	%rd8, %rd1, %rd39;
	ld.global.f32 	%f111, [%rd8];
	fma.rn.f32 	%f126, %f110, %f111, %f126;
	@%p25 bra 	$L__BB0_27;
	setp.eq.s32 	%p26, %r26, 2;
	ld.shared.f32 	%f112, [%r53+4];
	ld.global.f32 	%f113, [%rd8+4];
	fma.rn.f32 	%f126, %f112, %f113, %f126;
	@%p26 bra 	$L__BB0_27;
	ld.shared.f32 	%f114, [%r53+8];
	ld.global.f32 	%f115, [%rd8+8];
	fma.rn.f32 	%f126, %f114, %f115, %f126;
$L__BB0_27:
	add.s32 	%r148, %r148, 1;
	setp.ne.s32 	%p27, %r148, %r17;
	@%p27 bra 	$L__BB0_14;
	add.s32 	%r147, %r147, 1;
	setp.ne.s32 	%p28, %r147, %r16;
	@%p28 bra 	$L__BB0_13;
	mul.wide.s32 	%rd40, %r156, 4;
	add.s64 	%rd41, %rd2, %rd40;
	st.global.f32 	[%rd41], %f126;
	add.s32 	%r156, %r156, %r21;
	ld.global.u32 	%r136, [%rd3+4];
	ld.global.u32 	%r145, [%rd3+8];
	mul.lo.s32 	%r137, %r145, %r136;
	ld.global.u32 	%r144, [%rd3+12];
	mul.lo.s32 	%r138, %r137, %r144;
	setp.lt.s32 	%p29, %r156, %r138;
	@%p29 bra 	$L__BB0_12;
	bra.uni 	$L__BB0_33;
$L__BB0_30:
	mul.wide.s32 	%rd31, %r156, 4;
	add.s64 	%rd32, %rd2, %rd31;
	mov.b32 	%r101, 0;
	st.global.u32 	[%rd32], %r101;
	add.s32 	%r156, %r156, %r21;
	ld.global.u32 	%r102, [%rd3+4];
	ld.global.u32 	%r103, [%rd3+8];
	mul.lo.s32 	%r104, %r103, %r102;
	ld.global.u32 	%r105, [%rd3+12];
	mul.lo.s32 	%r106, %r104, %r105;
	setp.lt.s32 	%p17, %r156, %r106;
	mov.f32 	%f126, 0f00000000;
	@%p17 bra 	$L__BB0_30;
	bra.uni 	$L__BB0_33;
$L__BB0_31:
	mul.wide.s32 	%rd29, %r156, 4;
	add.s64 	%rd30, %rd2, %rd29;
	mov.b32 	%r95, 0;
	st.global.u32 	[%rd30], %r95;
	add.s32 	%r156, %r156, %r21;
	ld.global.u32 	%r96, [%rd3+4];
	ld.global.u32 	%r97, [%rd3+8];
	mul.lo.s32 	%r98, %r97, %r96;
	ld.global.u32 	%r99, [%rd3+12];
	mul.lo.s32 	%r100, %r98, %r99;
	setp.lt.s32 	%p15, %r156, %r100;
	mov.f32 	%f126, 0f00000000;
	@%p15 bra 	$L__BB0_31;
	bra.uni 	$L__BB0_33;
$L__BB0_32:
	mul.wide.s32 	%rd27, %r156, 4;
	add.s64 	%rd28, %rd2, %rd27;
	mov.b32 	%r89, 0;
	st.global.u32 	[%rd28], %r89;
	add.s32 	%r156, %r156, %r21;
	ld.global.u32 	%r90, [%rd3+4];
	ld.global.u32 	%r91, [%rd3+8];
	mul.lo.s32 	%r92, %r91, %r90;
	ld.global.u32 	%r93, [%rd3+12];
	mul.lo.s32 	%r94, %r92, %r93;
	setp.lt.s32 	%p13, %r156, %r94;
	mov.f32 	%f126, 0f00000000;
	@%p13 bra 	$L__BB0_32;
$L__BB0_33:
	mov.u32 	%r139, %tid.x;
	shl.b32 	%r140, %r139, 2;
	mov.u32 	%r141, _ZZ6Conv2dPKfPfS0_PiS2_S2_S2_S2_S1_S2_E6output;
	add.s32 	%r142, %r141, %r140;
	st.shared.f32 	[%r142], %f126;
$L__BB0_34:
	ret;

}


// ===== COMPILED SASS (sm_100) =====

	.target	sm_100

	.elftype	@"ET_EXEC"


//--------------------- .note.nv.tkinfo           --------------------------
	.section	.note.nv.tkinfo,"",@"SHT_NOTE"
	.sectionflags	@"SHF_NOTE_NV_TKINFO"
	.tkinfo
        /*0018*/ 	.word	0x00000002
        /*0030*/ 	.string	""
        /*0030*/ 	.string	"ptxas"
        /*0030*/ 	.string	"Cuda compilation tools, release 13.0, V13.0.88"
        /*0030*/ 	.string	"Build cuda_13.0.r13.0/compiler.36424714_0"
        /*0030*/ 	.string	"-arch sm_100 -m 64 "



//--------------------- .note.nv.cuinfo           --------------------------
	.section	.note.nv.cuinfo,"",@"SHT_NOTE"
	.sectionflags	@"SHF_NOTE_NV_CUINFO"
        /*0018*/ 	.short	0x0002
        /*001a*/ 	.short	0x0064
        /*001c*/ 	.short	0x0082
	.zero		2


//--------------------- .nv.info                  --------------------------
	.section	.nv.info,"",@"SHT_CUDA_INFO"
	.align	4


	//----- nvinfo : EIATTR_REGCOUNT
	.align		4
        /*0000*/ 	.byte	0x04, 0x2f
        /*0002*/ 	.short	(.L_1 - .L_0)
	.align		4
.L_0:
        /*0004*/ 	.word	index@(_Z6Conv2dPKfPfS0_PiS2_S2_S2_S2_S1_S2_)
        /*0008*/ 	.word	0x00000020


	//----- nvinfo : EIATTR_FRAME_SIZE
	.align		4
.L_1:
        /*000c*/ 	.byte	0x04, 0x11
        /*000e*/ 	.short	(.L_3 - .L_2)
	.align		4
.L_2:
        /*0010*/ 	.word	index@(_Z6Conv2dPKfPfS0_PiS2_S2_S2_S2_S1_S2_)
        /*0014*/ 	.word	0x00000000


	//----- nvinfo : EIATTR_MIN_STACK_SIZE
	.align		4
.L_3:
        /*0018*/ 	.byte	0x04, 0x12
        /*001a*/ 	.short	(.L_5 - .L_4)
	.align		4
.L_4:
        /*001c*/ 	.word	index@(_Z6Conv2dPKfPfS0_PiS2_S2_S2_S2_S1_S2_)
        /*0020*/ 	.word	0x00000000
.L_5:


//--------------------- .nv.compat                --------------------------
	.section	.nv.compat,"",@"SHT_CUDA_COMPAT_INFO"
	.align	4
        /*0000*/ 	.byte	0x02, 0x09, 0x00, 0x00, 0x02, 0x02, 0x01, 0x00, 0x02, 0x05, 0x05, 0x00, 0x03, 0x07, 0x01, 0x01
        /*0010*/ 	.byte	0x02, 0x03, 0x00, 0x00, 0x02, 0x06, 0x01, 0x00, 0x04, 0x0b, 0x08, 0x00, 0x09, 0x00, 0x00, 0x00
        /*0020*/ 	.byte	0x00, 0x00, 0x00, 0x00


//--------------------- .nv.info._Z6Conv2dPKfPfS0_PiS2_S2_S2_S2_S1_S2_ --------------------------
	.section	.nv.info._Z6Conv2dPKfPfS0_PiS2_S2_S2_S2_S1_S2_,"",@"SHT_CUDA_INFO"
	.sectionflags	@""
	.align	4


	//----- nvinfo : EIATTR_CUDA_API_VERSION
	.align		4
        /*0000*/ 	.byte	0x04, 0x37
        /*0002*/ 	.short	(.L_7 - .L_6)
.L_6:
        /*0004*/ 	.word	0x00000082


	//----- nvinfo : EIATTR_KPARAM_INFO
	.align		4
.L_7:
        /*0008*/ 	.byte	0x04, 0x17
        /*000a*/ 	.short	(.L_9 - .L_8)
.L_8:
        /*000c*/ 	.word	0x00000000
        /*0010*/ 	.short	0x0009
        /*0012*/ 	.short	0x0048
        /*0014*/ 	.byte	0x00, 0xf5, 0x21, 0x00


	//----- nvinfo : EIATTR_KPARAM_INFO
	.align		4
.L_9:
        /*0018*/ 	.byte	0x04, 0x17
        /*001a*/ 	.short	(.L_11 - .L_10)
.L_10:
        /*001c*/ 	.word	0x00000000
        /*0020*/ 	.short	0x0008
        /*0022*/ 	.short	0x0040
        /*0024*/ 	.byte	0x00, 0xf5, 0x21, 0x00


	//----- nvinfo : EIATTR_KPARAM_INFO
	.align		4
.L_11:
        /*0028*/ 	.byte	0x04, 0x17
        /*002a*/ 	.short	(.L_13 - .L_12)
.L_12:
        /*002c*/ 	.word	0x00000000
        /*0030*/ 	.short	0x0007
        /*0032*/ 	.short	0x0038
        /*0034*/ 	.byte	0x00, 0xf5, 0x21, 0x00


	//----- nvinfo : EIATTR_KPARAM_INFO
	.align		4
.L_13:
        /*0038*/ 	.byte	0x04, 0x17
        /*003a*/ 	.short	(.L_15 - .L_14)
.L_14:
        /*003c*/ 	.word	0x00000000
        /*0040*/ 	.short	0x0006
        /*0042*/ 	.short	0x0030
        /*0044*/ 	.byte	0x00, 0xf5, 0x21, 0x00


	//----- nvinfo : EIATTR_KPARAM_INFO
	.align		4
.L_15:
        /*0048*/ 	.byte	0x04, 0x17
        /*004a*/ 	.short	(.L_17 - .L_16)
.L_16:
        /*004c*/ 	.word	0x00000000
        /*0050*/ 	.short	0x0005
        /*0052*/ 	.short	0x0028
        /*0054*/ 	.byte	0x00, 0xf5, 0x21, 0x00


	//----- nvinfo : EIATTR_KPARAM_INFO
	.align		4
.L_17:
        /*0058*/ 	.byte	0x04, 0x17
        /*005a*/ 	.short	(.L_19 - .L_18)
.L_18:
        /*005c*/ 	.word	0x00000000
        /*0060*/ 	.short	0x0004
        /*0062*/ 	.short	0x0020
        /*0064*/ 	.byte	0x00, 0xf5, 0x21, 0x00


	//----- nvinfo : EIATTR_KPARAM_INFO
	.align		4
.L_19:
        /*0068*/ 	.byte	0x04, 0x17
        /*006a*/ 	.short	(.L_21 - .L_20)
.L_20:
        /*006c*/ 	.word	0x00000000
        /*0070*/ 	.short	0x0003
        /*0072*/ 	.short	0x0018
        /*0074*/ 	.byte	0x00, 0xf5, 0x21, 0x00


	//----- nvinfo : EIATTR_KPARAM_INFO
	.align		4
.L_21:
        /*0078*/ 	.byte	0x04, 0x17
        /*007a*/ 	.short	(.L_23 - .L_22)
.L_22:
        /*007c*/ 	.word	0x00000000
        /*0080*/ 	.short	0x0002
        /*0082*/ 	.short	0x0010
        /*0084*/ 	.byte	0x00, 0xf5, 0x21, 0x00


	//----- nvinfo : EIATTR_KPARAM_INFO
	.align		4
.L_23:
        /*0088*/ 	.byte	0x04, 0x17
        /*008a*/ 	.short	(.L_25 - .L_24)
.L_24:
        /*008c*/ 	.word	0x00000000
        /*0090*/ 	.short	0x0001
        /*0092*/ 	.short	0x0008
        /*0094*/ 	.byte	0x00, 0xf5, 0x21, 0x00


	//----- nvinfo : EIATTR_KPARAM_INFO
	.align		4
.L_25:
        /*0098*/ 	.byte	0x04, 0x17
        /*009a*/ 	.short	(.L_27 - .L_26)
.L_26:
        /*009c*/ 	.word	0x00000000
        /*00a0*/ 	.short	0x0000
        /*00a2*/ 	.short	0x0000
        /*00a4*/ 	.byte	0x00, 0xf5, 0x21, 0x00


	//----- nvinfo : EIATTR_SPARSE_MMA_MASK
	.align		4
.L_27:
        /*00a8*/ 	.byte	0x03, 0x50
        /*00aa*/ 	.short	0x0000


	//----- nvinfo : EIATTR_MAXREG_COUNT
	.align		4
        /*00ac*/ 	.byte	0x03, 0x1b
        /*00ae*/ 	.short	0x00ff


	//----- nvinfo : EIATTR_NUM_BARRIERS
	.align		4
        /*00b0*/ 	.byte	0x02, 0x4c
        /*00b2*/ 	.byte	0x01
	.zero		1


	//----- nvinfo : EIATTR_MERCURY_ISA_VERSION
	.align		4
        /*00b4*/ 	.byte	0x03, 0x5f
        /*00b6*/ 	.short	0x0101


	//----- nvinfo : EIATTR_VRC_CTA_INIT_COUNT
	.align		4
        /*00b8*/ 	.byte	0x02, 0x4a
	.zero		1
	.zero		1


	//----- nvinfo : EIATTR_EXIT_INSTR_OFFSETS
	.align		4
        /*00bc*/ 	.byte	0x04, 0x1c
        /*00be*/ 	.short	(.L_29 - .L_28)


	//   ....[0]....
.L_28:
        /*00c0*/ 	.word	0x00000860


	//   ....[1]....
        /*00c4*/ 	.word	0x00001bf0


	//----- nvinfo : EIATTR_CRS_STACK_SIZE
	.align		4
.L_29:
        /*00c8*/ 	.byte	0x04, 0x1e
        /*00ca*/ 	.short	(.L_31 - .L_30)
.L_30:
        /*00cc*/ 	.word	0x00000000


	//----- nvinfo : EIATTR_CBANK_PARAM_SIZE
	.align		4
.L_31:
        /*00d0*/ 	.byte	0x03, 0x19
        /*00d2*/ 	.short	0x0050


	//----- nvinfo : EIATTR_PARAM_CBANK
	.align		4
        /*00d4*/ 	.byte	0x04, 0x0a
        /*00d6*/ 	.short	(.L_33 - .L_32)
	.align		4
.L_32:
        /*00d8*/ 	.word	index@(.nv.constant0._Z6Conv2dPKfPfS0_PiS2_S2_S2_S2_S1_S2_)
        /*00dc*/ 	.short	0x0380
        /*00de*/ 	.short	0x0050


	//----- nvinfo : EIATTR_SW_WAR
	.align		4
.L_33:
        /*00e0*/ 	.byte	0x04, 0x36
        /*00e2*/ 	.short	(.L_35 - .L_34)
.L_34:
        /*00e4*/ 	.word	0x00000008
.L_35:


//--------------------- .nv.callgraph             --------------------------
	.section	.nv.callgraph,"",@"SHT_CUDA_CALLGRAPH"
	.align	4
	.sectionentsize	8
	.align		4
        /*0000*/ 	.word	0x00000000
	.align		4
        /*0004*/ 	.word	0xffffffff
	.align		4
        /*0008*/ 	.word	0x00000000
	.align		4
        /*000c*/ 	.word	0xfffffffe
	.align		4
        /*0010*/ 	.word	0x00000000
	.align		4
        /*0014*/ 	.word	0xfffffffd
	.align		4
        /*0018*/ 	.word	0x00000000
	.align		4
        /*001c*/ 	.word	0xfffffffc


//--------------------- .text._Z6Conv2dPKfPfS0_PiS2_S2_S2_S2_S1_S2_ --------------------------
	.section	.text._Z6Conv2dPKfPfS0_PiS2_S2_S2_S2_S1_S2_,"ax",@progbits
	.align	128
        .global         _Z6Conv2dPKfPfS0_PiS2_S2_S2_S2_S1_S2_
        .type           _Z6Conv2dPKfPfS0_PiS2_S2_S2_S2_S1_S2_,@function
        .size           _Z6Conv2dPKfPfS0_PiS2_S2_S2_S2_S1_S2_,(.L_x_24 - _Z6Conv2dPKfPfS0_PiS2_S2_S2_S2_S1_S2_)
        .other          _Z6Conv2dPKfPfS0_PiS2_S2_S2_S2_S1_S2_,@"STO_CUDA_ENTRY STV_DEFAULT"
_Z6Conv2dPKfPfS0_PiS2_S2_S2_S2_S1_S2_:
.text._Z6Conv2dPKfPfS0_PiS2_S2_S2_S2_S1_S2_:
[----:B------:R-:W-:Y:S01]  /*0000*/  LDC R1, c[0x0][0x37c] ;  /* 0x0000df00ff017b82 */ /* 0x000fe20000000800 */
[----:B------:R-:W0:Y:S07]  /*0010*/  S2R R11, SR_TID.X ;  /* 0x00000000000b7919 */ /* 0x000e2e0000002100 */
[----:B------:R-:W1:Y:S01]  /*0020*/  LDC.64 R4, c[0x0][0x398] ;  /* 0x0000e600ff047b82 */ /* 0x000e620000000a00 */
[----:B------:R-:W1:Y:S02]  /*0030*/  LDCU.64 UR10, c[0x0][0x358] ;  /* 0x00006b00ff0a77ac */ /* 0x000e640008000a00 */
[----:B-1----:R-:W2:Y:S04]  /*0040*/  LDG.E R0, desc[UR10][R4.64+0x4] ;  /* 0x0000040a04007981 */ /* 0x002ea8000c1e1900 */
[----:B------:R-:W2:Y:S01]  /*0050*/  LDG.E R3, desc[UR10][R4.64+0x8] ;  /* 0x0000080a04037981 */ /* 0x000ea2000c1e1900 */
[----:B0-----:R-:W-:-:S03]  /*0060*/  ISETP.GT.U32.AND P0, PT, R11, 0x8f, PT ;  /* 0x0000008f0b00780c */ /* 0x001fc60003f04070 */
[----:B------:R-:W3:Y:S10]  /*0070*/  LDG.E R8, desc[UR10][R4.64] ;  /* 0x0000000a04087981 */ /* 0x000ef4000c1e1900 */
[----:B------:R-:W0:Y:S02]  /*0080*/  @!P0 LDC.64 R6, c[0x0][0x390] ;  /* 0x0000e400ff068b82 */ /* 0x000e240000000a00 */
[----:B0-----:R-:W-:-:S06]  /*0090*/  @!P0 IMAD.WIDE.U32 R6, R11, 0x4, R6 ;  /* 0x000000040b068825 */ /* 0x001fcc00078e0006 */
[----:B------:R3:W4:Y:S01]  /*00a0*/  @!P0 LDG.E R6, desc[UR10][R6.64] ;  /* 0x0000000a06068981 */ /* 0x000722000c1e1900 */
[----:B------:R-:W0:Y:S01]  /*00b0*/  @!P0 S2R R9, SR_CgaCtaId ;  /* 0x0000000000098919 */ /* 0x000e220000008800 */
[----:B------:R-:W1:Y:S01]  /*00c0*/  S2R R10, SR_CTAID.X ;  /* 0x00000000000a7919 */ /* 0x000e620000002500 */
[----:B------:R-:W1:Y:S01]  /*00d0*/  LDCU UR4, c[0x0][0x360] ;  /* 0x00006c00ff0477ac */ /* 0x000e620008000800 */
[----:B------:R-:W-:Y:S01]  /*00e0*/  @!P0 MOV R2, 0x400 ;  /* 0x0000040000028802 */ /* 0x000fe20000000f00 */
[----:B------:R-:W-:Y:S03]  /*00f0*/  BSSY.RECONVERGENT B0, `(.L_x_0) ;  /* 0x000006e000007945 */ /* 0x000fe60003800200 */
[----:B0-----:R-:W-:-:S04]  /*0100*/  @!P0 LEA R2, R9, R2, 0x18 ;  /* 0x0000000209028211 */ /* 0x001fc800078ec0ff */
[----:B------:R-:W-:Y:S01]  /*0110*/  @!P0 LEA R9, R11, R2, 0x2 ;  /* 0x000000020b098211 */ /* 0x000fe200078e10ff */
[----:B-1----:R-:W-:Y:S02]  /*0120*/  IMAD R2, R10, UR4, R11 ;  /* 0x000000040a027c24 */ /* 0x002fe4000f8e020b */
[----:B--2---:R-:W-:-:S04]  /*0130*/  IMAD R19, R0, R3, RZ ;  /* 0x0000000300137224 */ /* 0x004fc800078e02ff */
[----:B---3--:R-:W-:Y:S01]  /*0140*/  IMAD R7, R8, R19, RZ ;  /* 0x0000001308077224 */ /* 0x008fe200078e02ff */
[----:B----4-:R0:W-:Y:S04]  /*0150*/  @!P0 STS [R9], R6 ;  /* 0x0000000609008388 */ /* 0x0101e80000000800 */
[----:B------:R-:W-:-:S13]  /*0160*/  ISETP.GE.AND P0, PT, R2, R7, PT ;  /* 0x000000070200720c */ /* 0x000fda0003f06270 */
[----:B0-----:R-:W-:Y:S05]  /*0170*/  @P0 BRA `(.L_x_1) ;  /* 0x0000000400940947 */ /* 0x001fea0003800000 */
[----:B------:R-:W0:Y:S02]  /*0180*/  LDC.64 R6, c[0x0][0x3a0] ;  /* 0x0000e800ff067b82 */ /* 0x000e240000000a00 */
[----:B0-----:R0:W5:Y:S04]  /*0190*/  LDG.E R18, desc[UR10][R6.64] ;  /* 0x0000000a06127981 */ /* 0x001168000c1e1900 */
[----:B------:R0:W5:Y:S04]  /*01a0*/  LDG.E R17, desc[UR10][R6.64+0x4] ;  /* 0x0000040a06117981 */ /* 0x000168000c1e1900 */
[----:B------:R0:W5:Y:S04]  /*01b0*/  LDG.E R16, desc[UR10][R6.64+0x8] ;  /* 0x0000080a06107981 */ /* 0x000168000c1e1900 */
[----:B------:R0:W5:Y:S01]  /*01c0*/  LDG.E R15, desc[UR10][R6.64+0xc] ;  /* 0x00000c0a060f7981 */ /* 0x000162000c1e1900 */
[----:B------:R-:W-:Y:S01]  /*01d0*/  IABS R20, R19 ;  /* 0x0000001300147213 */ /* 0x000fe20000000000 */
[----:B------:R-:W1:Y:S01]  /*01e0*/  LDC R13, c[0x0][0x370] ;  /* 0x0000dc00ff0d7b82 */ /* 0x000e620000000800 */
[----:B------:R-:W-:Y:S01]  /*01f0*/  IMAD.MOV.U32 R10, RZ, RZ, RZ ;  /* 0x000000ffff0a7224 */ /* 0x000fe200078e00ff */
[----:B------:R-:W-:Y:S01]  /*0200*/  MOV R14, R2 ;  /* 0x00000002000e7202 */ /* 0x000fe20000000f00 */
[----:B------:R-:W2:Y:S08]  /*0210*/  I2F.RP R8, R20 ;  /* 0x0000001400087306 */ /* 0x000eb00000209400 */
[----:B--2---:R-:W2:Y:S01]  /*0220*/  MUFU.RCP R8, R8 ;  /* 0x0000000800087308 */ /* 0x004ea20000001000 */
[----:B-1----:R-:W-:-:S02]  /*0230*/  IMAD R13, R13, UR4, RZ ;  /* 0x000000040d0d7c24 */ /* 0x002fc4000f8e02ff */
[----:B--2---:R-:W-:-:S06]  /*0240*/  VIADD R11, R8, 0xffffffe ;  /* 0x0ffffffe080b7836 */ /* 0x004fcc0000000000 */
[----:B------:R-:W1:Y:S02]  /*0250*/  F2I.FTZ.U32.TRUNC.NTZ R11, R11 ;  /* 0x0000000b000b7305 */ /* 0x000e64000021f000 */
[----:B-1----:R-:W-:-:S05]  /*0260*/  IADD3 R9, PT, PT, RZ, -R11, RZ ;  /* 0x8000000bff097210 */ /* 0x002fca0007ffe0ff */
[----:B------:R-:W-:-:S04]  /*0270*/  IMAD R9, R9, R20, RZ ;  /* 0x0000001409097224 */ /* 0x000fc800078e02ff */
[----:B0-----:R-:W-:-:S07]  /*0280*/  IMAD.HI.U32 R10, R11, R9, R10 ;  /* 0x000000090b0a7227 */ /* 0x001fce00078e000a */
.L_x_4:
[----:B------:R-:W-:Y:S01]  /*0290*/  IABS R8, R3 ;  /* 0x0000000300087213 */ /* 0x000fe20000000000 */
[----:B------:R-:W-:Y:S01]  /*02a0*/  BSSY.RECONVERGENT B1, `(.L_x_2) ;  /* 0x000004c000017945 */ /* 0x000fe20003800200 */
[-C--:B------:R-:W-:Y:S01]  /*02b0*/  IABS R6, R19.reuse ;  /* 0x0000001300067213 */ /* 0x080fe20000000000 */
[----:B------:R-:W-:Y:S01]  /*02c0*/  HFMA2 R27, -RZ, RZ, 0, 0 ;  /* 0x00000000ff1b7431 */ /* 0x000fe200000001ff */
[----:B------:R-:W0:Y:S01]  /*02d0*/  I2F.RP R11, R8 ;  /* 0x00000008000b7306 */ /* 0x000e220000209400 */
[----:B------:R-:W-:Y:S02]  /*02e0*/  IABS R9, R14 ;  /* 0x0000000e00097213 */ /* 0x000fe40000000000 */
[----:B------:R-:W-:Y:S01]  /*02f0*/  IMAD.MOV R6, RZ, RZ, -R6 ;  /* 0x000000ffff067224 */ /* 0x000fe200078e0a06 */
[----:B------:R-:W-:Y:S02]  /*0300*/  IABS R12, R19 ;  /* 0x00000013000c7213 */ /* 0x000fe40000000000 */
[----:B------:R-:W-:Y:S01]  /*0310*/  IMAD.HI.U32 R21, R10, R9, RZ ;  /* 0x000000090a157227 */ /* 0x000fe200078e00ff */
[----:B------:R-:W-:-:S02]  /*0320*/  ISETP.GE.AND P3, PT, R14, RZ, PT ;  /* 0x000000ff0e00720c */ /* 0x000fc40003f66270 */
[----:B------:R-:W-:Y:S01]  /*0330*/  ISETP.NE.AND P2, PT, R19, RZ, PT ;  /* 0x000000ff1300720c */ /* 0x000fe20003f45270 */
[----:B------:R-:W-:Y:S01]  /*0340*/  IMAD R9, R21, R6, R9 ;  /* 0x0000000615097224 */ /* 0x000fe200078e0209 */
[----:B------:R-:W-:Y:S01]  /*0350*/  LOP3.LUT R22, RZ, R19, RZ, 0x33, !PT ;  /* 0x00000013ff167212 */ /* 0x000fe200078e33ff */
[----:B0-----:R-:W0:Y:S03]  /*0360*/  MUFU.RCP R11, R11 ;  /* 0x0000000b000b7308 */ /* 0x001e260000001000 */
[----:B------:R-:W-:-:S13]  /*0370*/  ISETP.GT.U32.AND P1, PT, R20, R9, PT ;  /* 0x000000091400720c */ /* 0x000fda0003f24070 */
[----:B------:R-:W-:Y:S01]  /*0380*/  @!P1 IMAD.IADD R9, R9, 0x1, -R12 ;  /* 0x0000000109099824 */ /* 0x000fe200078e0a0c */
[----:B0-----:R-:W-:-:S04]  /*0390*/  IADD3 R7, PT, PT, R11, 0xffffffe, RZ ;  /* 0x0ffffffe0b077810 */ /* 0x001fc80007ffe0ff */
[-C--:B------:R-:W-:Y:S02]  /*03a0*/  ISETP.GT.U32.AND P0, PT, R20, R9.reuse, PT ;  /* 0x000000091400720c */ /* 0x080fe40003f04070 */
[----:B------:R-:W-:Y:S01]  /*03b0*/  IADD3 R6, PT, PT, R9, -R12, RZ ;  /* 0x8000000c09067210 */ /* 0x000fe20007ffe0ff */
[----:B------:R-:W0:Y:S03]  /*03c0*/  F2I.FTZ.U32.TRUNC.NTZ R7, R7 ;  /* 0x0000000700077305 */ /* 0x000e26000021f000 */
[----:B------:R-:W-:Y:S01]  /*03d0*/  SEL R11, R6, R9, !P0 ;  /* 0x00000009060b7207 */ /* 0x000fe20004000000 */
[----:B------:R-:W-:-:S03]  /*03e0*/  IMAD.MOV.U32 R6, RZ, RZ, RZ ;  /* 0x000000ffff067224 */ /* 0x000fc600078e00ff */
[----:B------:R-:W-:-:S04]  /*03f0*/  @!P3 IADD3 R11, PT, PT, -R11, RZ, RZ ;  /* 0x000000ff0b0bb210 */ /* 0x000fc80007ffe1ff */
[----:B------:R-:W-:Y:S02]  /*0400*/  SEL R24, R22, R11, !P2 ;  /* 0x0000000b16187207 */ /* 0x000fe40005000000 */
[----:B------:R-:W-:Y:S01]  /*0410*/  IABS R11, R3 ;  /* 0x00000003000b7213 */ /* 0x000fe20000000000 */
[----:B0-----:R-:W-:-:S03]  /*0420*/  IMAD.MOV R23, RZ, RZ, -R7 ;  /* 0x000000ffff177224 */ /* 0x001fc600078e0a07 */
[----:B------:R-:W-:Y:S01]  /*0430*/  IADD3 R26, PT, PT, RZ, -R11, RZ ;  /* 0x8000000bff1a7210 */ /* 0x000fe20007ffe0ff */
[----:B------:R-:W-:-:S04]  /*0440*/  IMAD R23, R23, R8, RZ ;  /* 0x0000000817177224 */ /* 0x000fc800078e02ff */
[----:B------:R-:W-:Y:S01]  /*0450*/  IMAD.HI.U32 R6, R7, R23, R6 ;  /* 0x0000001707067227 */ /* 0x000fe200078e0006 */
[----:B------:R-:W-:-:S05]  /*0460*/  IABS R7, R24 ;  /* 0x0000001800077213 */ /* 0x000fca0000000000 */
[----:B------:R-:W-:Y:S01]  /*0470*/  IMAD.HI.U32 R25, R6, R7, RZ ;  /* 0x0000000706197227 */ /* 0x000fe200078e00ff */
[----:B------:R-:W-:-:S03]  /*0480*/  LOP3.LUT R6, R24, R3, RZ, 0x3c, !PT ;  /* 0x0000000318067212 */ /* 0x000fc600078e3cff */
[----:B------:R-:W-:Y:S01]  /*0490*/  IMAD R7, R25, R26, R7 ;  /* 0x0000001a19077224 */ /* 0x000fe200078e0207 */
[----:B------:R-:W-:-:S04]  /*04a0*/  ISETP.GE.AND P3, PT, R6, RZ, PT ;  /* 0x000000ff0600720c */ /* 0x000fc80003f66270 */
[----:B------:R-:W-:-:S13]  /*04b0*/  ISETP.GT.U32.AND P4, PT, R8, R7, PT ;  /* 0x000000070800720c */ /* 0x000fda0003f84070 */
[----:B------:R-:W-:Y:S01]  /*04c0*/  @!P4 IMAD.IADD R7, R7, 0x1, -R8 ;  /* 0x000000010707c824 */ /* 0x000fe200078e0a08 */
[----:B------:R-:W-:Y:S02]  /*04d0*/  @!P4 IADD3 R25, PT, PT, R25, 0x1, RZ ;  /* 0x000000011919c810 */ /* 0x000fe40007ffe0ff */
[----:B------:R-:W-:Y:S02]  /*04e0*/  ISETP.NE.AND P4, PT, R3, RZ, PT ;  /* 0x000000ff0300720c */ /* 0x000fe40003f85270 */
[----:B------:R-:W-:Y:S02]  /*04f0*/  ISETP.GE.U32.AND P0, PT, R7, R8, PT ;  /* 0x000000080700720c */ /* 0x000fe40003f06070 */
[----:B------:R-:W0:Y:S11]  /*0500*/  LDC.64 R6, c[0x0][0x3c0] ;  /* 0x0000f000ff067b82 */ /* 0x000e360000000a00 */
[----:B------:R-:W-:-:S05]  /*0510*/  @P0 VIADD R25, R25, 0x1 ;  /* 0x0000000119190836 */ /* 0x000fca0000000000 */
[----:B------:R-:W-:Y:S02]  /*0520*/  @!P3 IADD3 R25, PT, PT, -R25, RZ, RZ ;  /* 0x000000ff1919b210 */ /* 0x000fe40007ffe1ff */
[----:B------:R-:W-:-:S05]  /*0530*/  @!P4 LOP3.LUT R25, RZ, R3, RZ, 0x33, !PT ;  /* 0x00000003ff19c212 */ /* 0x000fca00078e33ff */
[----:B------:R-:W-:Y:S02]  /*0540*/  IMAD.MOV R23, RZ, RZ, -R25 ;  /* 0x000000ffff177224 */ /* 0x000fe400078e0a19 */
[----:B0-----:R-:W-:-:S04]  /*0550*/  IMAD.WIDE R6, R14, 0x4, R6 ;  /* 0x000000040e067825 */ /* 0x001fc800078e0206 */
[----:B------:R-:W-:-:S05]  /*0560*/  IMAD R23, R3, R23, R24 ;  /* 0x0000001703177224 */ /* 0x000fca00078e0218 */
[----:B-----5:R-:W-:-:S04]  /*0570*/  ISETP.GE.AND P0, PT, R23, R16, PT ;  /* 0x000000101700720c */ /* 0x020fc80003f06270 */
[----:B------:R-:W-:-:S04]  /*0580*/  ISETP.LT.OR P0, PT, R25, R18, !P0 ;  /* 0x000000121900720c */ /* 0x000fc80004701670 */
[----:B------:R-:W-:-:S04]  /*0590*/  ISETP.GE.OR P0, PT, R25, R17, P0 ;  /* 0x000000111900720c */ /* 0x000fc80000706670 */
[----:B------:R-:W-:-:S13]  /*05a0*/  ISETP.GE.OR P0, PT, R23, R15, P0 ;  /* 0x0000000f1700720c */ /* 0x000fda0000706670 */
[----:B------:R-:W-:Y:S05]  /*05b0*/  @P0 BRA `(.L_x_3) ;  /* 0x0000000000680947 */ /* 0x000fea0003800000 */
[----:B------:R-:W0:Y:S02]  /*05c0*/  LDC.64 R10, c[0x0][0x3c8] ;  /* 0x0000f200ff0a7b82 */ /* 0x000e240000000a00 */
[----:B0-----:R-:W2:Y:S04]  /*05d0*/  LDG.E R24, desc[UR10][R10.64+0x8] ;  /* 0x0000080a0a187981 */ /* 0x001ea8000c1e1900 */
[----:B------:R-:W3:Y:S01]  /*05e0*/  LDG.E R26, desc[UR10][R10.64+0xc] ;  /* 0x00000c0a0a1a7981 */ /* 0x000ee2000c1e1900 */
[----:B------:R-:W-:Y:S01]  /*05f0*/  IMAD.MOV.U32 R20, RZ, RZ, R12 ;  /* 0x000000ffff147224 */ /* 0x000fe200078e000c */
[----:B------:R-:W-:Y:S01]  /*0600*/  LOP3.LUT R8, R14, R19, RZ, 0x3c, !PT ;  /* 0x000000130e087212 */ /* 0x000fe200078e3cff */
[----:B------:R-:W-:Y:S01]  /*0610*/  IMAD.IADD R25, R25, 0x1, -R18 ;  /* 0x0000000119197824 */ /* 0x000fe200078e0a12 */
[----:B------:R-:W-:-:S02]  /*0620*/  @!P1 IADD3 R21, PT, PT, R21, 0x1, RZ ;  /* 0x0000000115159810 */ /* 0x000fc40007ffe0ff */
[----:B------:R-:W-:Y:S02]  /*0630*/  ISETP.GE.U32.AND P0, PT, R9, R20, PT ;  /* 0x000000140900720c */ /* 0x000fe40003f06070 */
[----:B------:R-:W-:Y:S02]  /*0640*/  ISETP.GE.AND P3, PT, R8, RZ, PT ;  /* 0x000000ff0800720c */ /* 0x000fe40003f66270 */
[----:B------:R-:W0:Y:S01]  /*0650*/  LDC.64 R8, c[0x0][0x380] ;  /* 0x0000e000ff087b82 */ /* 0x000e220000000a00 */
[----:B------:R-:W-:-:S08]  /*0660*/  IADD3 R23, PT, PT, -R16, R23, RZ ;  /* 0x0000001710177210 */ /* 0x000fd00007ffe1ff */
[----:B------:R-:W-:-:S05]  /*0670*/  @P0 VIADD R21, R21, 0x1 ;  /* 0x0000000115150836 */ /* 0x000fca0000000000 */
[----:B------:R-:W-:-:S04]  /*0680*/  @!P3 IADD3 R21, PT, PT, -R21, RZ, RZ ;  /* 0x000000ff1515b210 */ /* 0x000fc80007ffe1ff */
[----:B------:R-:W-:-:S05]  /*0690*/  SEL R21, R22, R21, !P2 ;  /* 0x0000001516157207 */ /* 0x000fca0005000000 */
[----:B--2---:R-:W-:-:S04]  /*06a0*/  IMAD R21, R24, R21, R25 ;  /* 0x0000001518157224 */ /* 0x004fc800078e0219 */
[----:B---3--:R-:W-:-:S04]  /*06b0*/  IMAD R21, R26, R21, R23 ;  /* 0x000000151a157224 */ /* 0x008fc800078e0217 */
[----:B0-----:R-:W-:-:S05]  /*06c0*/  IMAD.WIDE R8, R21, 0x4, R8 ;  /* 0x0000000415087825 */ /* 0x001fca00078e0208 */
[----:B------:R0:W5:Y:S01]  /*06d0*/  LDG.E R27, desc[UR10][R8.64] ;  /* 0x0000000a081b7981 */ /* 0x000162000c1e1900 */
[----:B------:R-:W1:Y:S01]  /*06e0*/  I2F.RP R21, R12 ;  /* 0x0000000c00157306 */ /* 0x000e620000209400 */
[----:B------:R-:W-:-:S07]  /*06f0*/  IMAD.MOV.U32 R10, RZ, RZ, RZ ;  /* 0x000000ffff0a7224 */ /* 0x000fce00078e00ff */
[----:B-1----:R-:W1:Y:S02]  /*0700*/  MUFU.RCP R21, R21 ;  /* 0x0000001500157308 */ /* 0x002e640000001000 */
[----:B-1----:R-:W-:-:S06]  /*0710*/  VIADD R11, R21, 0xffffffe ;  /* 0x0ffffffe150b7836 */ /* 0x002fcc0000000000 */
[----:B------:R-:W1:Y:S02]  /*0720*/  F2I.FTZ.U32.TRUNC.NTZ R11, R11 ;  /* 0x0000000b000b7305 */ /* 0x000e64000021f000 */
[----:B-1----:R-:W-:-:S05]  /*0730*/  IADD3 R23, PT, PT, RZ, -R11, RZ ;  /* 0x8000000bff177210 */ /* 0x002fca0007ffe0ff */
[----:B------:R-:W-:-:S04]  /*0740*/  IMAD R23, R23, R12, RZ ;  /* 0x0000000c17177224 */ /* 0x000fc800078e02ff */
[----:B0-----:R-:W-:-:S07]  /*0750*/  IMAD.HI.U32 R10, R11, R23, R10 ;  /* 0x000000170b0a7227 */ /* 0x001fce00078e000a */
.L_x_3:
[----:B------:R-:W-:Y:S05]  /*0760*/  BSYNC.RECONVERGENT B1 ;  /* 0x0000000000017941 */ /* 0x000fea0003800200 */
.L_x_2:
[----:B-----5:R0:W-:Y:S04]  /*0770*/  STG.E desc[UR10][R6.64], R27 ;  /* 0x0000001b06007986 */ /* 0x0201e8000c10190a */
[----:B------:R-:W2:Y:S01]  /*0780*/  LDG.E R8, desc[UR10][R4.64] ;  /* 0x0000000a04087981 */ /* 0x000ea2000c1e1900 */
[----:B------:R-:W-:Y:S01]  /*0790*/  IADD3 R14, PT, PT, R13, R14, RZ ;  /* 0x0000000e0d0e7210 */ /* 0x000fe20007ffe0ff */
[----:B--2---:R-:W-:-:S05]  /*07a0*/  IMAD R9, R19, R8, RZ ;  /* 0x0000000813097224 */ /* 0x004fca00078e02ff */
[----:B------:R-:W-:-:S13]  /*07b0*/  ISETP.GE.AND P0, PT, R14, R9, PT ;  /* 0x000000090e00720c */ /* 0x000fda0003f06270 */
[----:B0-----:R-:W-:Y:S05]  /*07c0*/  @!P0 BRA `(.L_x_4) ;  /* 0xfffffff800b08947 */ /* 0x001fea000383ffff */
.L_x_1:
[----:B------:R-:W-:Y:S05]  /*07d0*/  BSYNC.RECONVERGENT B0 ;  /* 0x0000000000007941 */ /* 0x000fea0003800200 */
.L_x_0:
[----:B------:R-:W0:Y:S08]  /*07e0*/  LDC.64 R8, c[0x0][0x3a8] ;  /* 0x0000ea00ff087b82 */ /* 0x000e300000000a00 */
[----:B------:R-:W-:Y:S06]  /*07f0*/  BAR.SYNC.DEFER_BLOCKING 0x0 ;  /* 0x0000000000007b1d */ /* 0x000fec0000010000 */
[----:B0-----:R-:W2:Y:S04]  /*0800*/  LDG.E R4, desc[UR10][R8.64+0x4] ;  /* 0x0000040a08047981 */ /* 0x001ea8000c1e1900 */
[----:B------:R-:W2:Y:S04]  /*0810*/  LDG.E R7, desc[UR10][R8.64+0x8] ;  /* 0x0000080a08077981 */ /* 0x000ea8000c1e1900 */
[----:B------:R-:W3:Y:S01]  /*0820*/  LDG.E R10, desc[UR10][R8.64+0xc] ;  /* 0x00000c0a080a7981 */ /* 0x000ee2000c1e1900 */
[----:B--2---:R-:W-:-:S04]  /*0830*/  IMAD R4, R4, R7, RZ ;  /* 0x0000000704047224 */ /* 0x004fc800078e02ff */
[----:B---3--:R-:W-:-:S05]  /*0840*/  IMAD R5, R4, R10, RZ ;  /* 0x0000000a04057224 */ /* 0x008fca00078e02ff */
[----:B------:R-:W-:-:S13]  /*0850*/  ISETP.GE.AND P0, PT, R2, R5, PT ;  /* 0x000000050200720c */ /* 0x000fda0003f06270 */
[----:B------:R-:W-:Y:S05]  /*0860*/  @P0 EXIT ;  /* 0x000000000000094d */ /* 0x000fea0003800000 */
[----:B------:R-:W0:Y:S02]  /*0870*/  LDC.64 R12, c[0x0][0x3b0] ;  /* 0x0000ec00ff0c7b82 */ /* 0x000e240000000a00 */
[----:B0-----:R-:W2:Y:S04]  /*0880*/  LDG.E R4, desc[UR10][R12.64+0x4] ;  /* 0x0000040a0c047981 */ /* 0x001ea8000c1e1900 */
[----:B------:R0:W5:Y:S04]  /*0890*/  LDG.E R5, desc[UR10][R12.64+0x8] ;  /* 0x0000080a0c057981 */ /* 0x000168000c1e1900 */
[----:B------:R0:W5:Y:S01]  /*08a0*/  LDG.E R6, desc[UR10][R12.64+0xc] ;  /* 0x00000c0a0c067981 */ /* 0x000162000c1e1900 */
[----:B------:R-:W1:Y:S02]  /*08b0*/  LDCU UR5, c[0x0][0x370] ;  /* 0x00006e00ff0577ac */ /* 0x000e640008000800 */
[----:B-1----:R-:W-:Y:S01]  /*08c0*/  UIMAD UR4, UR4, UR5, URZ ;  /* 0x00000005040472a4 */ /* 0x002fe2000f8e02ff */
[----:B--2---:R-:W-:-:S13]  /*08d0*/  ISETP.GT.AND P0, PT, R4, RZ, PT ;  /* 0x000000ff0400720c */ /* 0x004fda0003f04270 */
[----:B0-----:R-:W-:Y:S05]  /*08e0*/  @P0 BRA `(.L_x_5) ;  /* 0x00000000003c0947 */ /* 0x001fea0003800000 */
[----:B------:R-:W-:Y:S01]  /*08f0*/  BSSY.RECONVERGENT B0, `(.L_x_6) ;  /* 0x000000c000007945 */ /* 0x000fe20003800200 */
.L_x_7:
[----:B-----5:R-:W0:Y:S02]  /*0900*/  LDC.64 R4, c[0x0][0x388] ;  /* 0x0000e200ff047b82 */ /* 0x020e240000000a00 */
[----:B0-----:R-:W-:-:S05]  /*0910*/  IMAD.WIDE R4, R2, 0x4, R4 ;  /* 0x0000000402047825 */ /* 0x001fca00078e0204 */
[----:B------:R0:W-:Y:S04]  /*0920*/  STG.E desc[UR10][R4.64], RZ ;  /* 0x000000ff04007986 */ /* 0x0001e8000c10190a */
[----:B------:R-:W2:Y:S04]  /*0930*/  LDG.E R0, desc[UR10][R8.64+0x4] ;  /* 0x0000040a08007981 */ /* 0x000ea8000c1e1900 */
[----:B------:R-:W2:Y:S04]  /*0940*/  LDG.E R3, desc[UR10][R8.64+0x8] ;  /* 0x0000080a08037981 */ /* 0x000ea8000c1e1900 */
[----:B------:R-:W3:Y:S01]  /*0950*/  LDG.E R7, desc[UR10][R8.64+0xc] ;  /* 0x00000c0a08077981 */ /* 0x000ee2000c1e1900 */
[----:B------:R-:W-:-:S02]  /*0960*/  VIADD R2, R2, UR4 ;  /* 0x0000000402027c36 */ /* 0x000fc40008000000 */
[----:B--2---:R-:W-:-:S04]  /*0970*/  IMAD R0, R0, R3, RZ ;  /* 0x0000000300007224 */ /* 0x004fc800078e02ff */
[----:B---3--:R-:W-:-:S05]  /*0980*/  IMAD R7, R0, R7, RZ ;  /* 0x0000000700077224 */ /* 0x008fca00078e02ff */
[----:B------:R-:W-:-:S13]  /*0990*/  ISETP.GE.AND P0, PT, R2, R7, PT ;  /* 0x000000070200720c */ /* 0x000fda0003f06270 */
[----:B0-----:R-:W-:Y:S05]  /*09a0*/  @!P0 BRA `(.L_x_7) ;  /* 0xfffffffc00d48947 */ /* 0x001fea000383ffff */
[----:B------:R-:W-:Y:S05]  /*09b0*/  BSYNC.RECONVERGENT B0 ;  /* 0x0000000000007941 */ /* 0x000fea0003800200 */
.L_x_6:
[----:B------:R-:W-:Y:S01]  /*09c0*/  HFMA2 R18, -RZ, RZ, 0, 0 ;  /* 0x00000000ff127431 */ /* 0x000fe200000001ff */
[----:B------:R-:W-:Y:S06]  /*09d0*/  BRA `(.L_x_8) ;  /* 0x0000001000687947 */ /* 0x000fec0003800000 */
.L_x_5:
[----:B-----5:R-:W-:-:S13]  /*09e0*/  ISETP.GT.AND P0, PT, R5, RZ, PT ;  /* 0x000000ff0500720c */ /* 0x020fda0003f04270 */
[----:B------:R-:W-:Y:S05]  /*09f0*/  @P0 BRA `(.L_x_9) ;  /* 0x00000000003c0947 */ /* 0x000fea0003800000 */
[----:B------:R-:W-:Y:S01]  /*0a00*/  BSSY.RECONVERGENT B0, `(.L_x_10) ;  /* 0x000000c000007945 */ /* 0x000fe20003800200 */
.L_x_11:
[----:B------:R-:W0:Y:S02]  /*0a10*/  LDC.64 R4, c[0x0][0x388] ;  /* 0x0000e200ff047b82 */ /* 0x000e240000000a00 */
        /* <DEDUP_REMOVED lines=11> */
.L_x_10:
[----:B------:R-:W-:Y:S01]  /*0ad0*/  MOV R18, RZ ;  /* 0x000000ff00127202 */ /* 0x000fe20000000f00 */
[----:B------:R-:W-:Y:S06]  /*0ae0*/  BRA `(.L_x_8) ;  /* 0x0000001000247947 */ /* 0x000fec0003800000 */
.L_x_9:
[----:B------:R-:W-:-:S13]  /*0af0*/  ISETP.GT.AND P0, PT, R6, RZ, PT ;  /* 0x000000ff0600720c */ /* 0x000fda0003f04270 */
[----:B------:R-:W-:Y:S05]  /*0b00*/  @P0 BRA `(.L_x_12) ;  /* 0x00000000003c0947 */ /* 0x000fea0003800000 */
[----:B------:R-:W-:Y:S01]  /*0b10*/  BSSY.RECONVERGENT B0, `(.L_x_13) ;  /* 0x000000c000007945 */ /* 0x000fe20003800200 */
.L_x_14:
        /* <DEDUP_REMOVED lines=12> */
.L_x_13:
[----:B------:R-:W-:Y:S01]  /*0be0*/  HFMA2 R18, -RZ, RZ, 0, 0 ;  /* 0x00000000ff127431 */ /* 0x000fe200000001ff */
[----:B------:R-:W-:Y:S06]  /*0bf0*/  BRA `(.L_x_8) ;  /* 0x0000000c00e07947 */ /* 0x000fec0003800000 */
.L_x_12:
[----:B------:R-:W0:Y:S01]  /*0c00*/  LDCU.64 UR6, c[0x0][0x3c0] ;  /* 0x00007800ff0677ac */ /* 0x000e220008000a00 */
[----:B------:R-:W-:Y:S01]  /*0c10*/  LOP3.LUT R8, R6, 0xf, RZ, 0xc0, !PT ;  /* 0x0000000f06087812 */ /* 0x000fe200078ec0ff */
[----:B------:R-:W-:Y:S04]  /*0c20*/  BSSY.RECONVERGENT B0, `(.L_x_8) ;  /* 0x00000f5000007945 */ /* 0x000fe80003800200 */
[----:B------:R-:W-:-:S05]  /*0c30*/  VIADD R8, R8, 0xffffffff ;  /* 0xffffffff08087836 */ /* 0x000fca0000000000 */
[----:B------:R-:W-:Y:S01]  /*0c40*/  ISETP.GE.U32.AND P0, PT, R8, 0x7, PT ;  /* 0x000000070800780c */ /* 0x000fe20003f06070 */
[----:B0-----:R-:W-:-:S04]  /*0c50*/  UIADD3 UR6, UP0, UPT, UR6, 0x20, URZ ;  /* 0x0000002006067890 */ /* 0x001fc8000ff1e0ff */
[----:B------:R-:W-:-:S12]  /*0c60*/  UIADD3.X UR7, UPT, UPT, URZ, UR7, URZ, UP0, !UPT ;  /* 0x00000007ff077290 */ /* 0x000fd800087fe4ff */
.L_x_22:
[----:B------:R-:W-:Y:S01]  /*0c70*/  IMAD R11, R10, R7, RZ ;  /* 0x000000070a0b7224 */ /* 0x000fe200078e02ff */
[----:B------:R-:W-:Y:S01]  /*0c80*/  IABS R14, R2 ;  /* 0x00000002000e7213 */ /* 0x000fe20000000000 */
[----:B------:R-:W-:Y:S01]  /*0c90*/  HFMA2 R18, -RZ, RZ, 0, 0 ;  /* 0x00000000ff127431 */ /* 0x000fe200000001ff */
[----:B------:R-:W-:Y:S02]  /*0ca0*/  IABS R16, R10 ;  /* 0x0000000a00107213 */ /* 0x000fe40000000000 */
[----:B------:R-:W-:-:S03]  /*0cb0*/  IABS R15, R11 ;  /* 0x0000000b000f7213 */ /* 0x000fc60000000000 */
[----:B------:R-:W-:Y:S01]  /*0cc0*/  IMAD.MOV R16, RZ, RZ, -R16 ;  /* 0x000000ffff107224 */ /* 0x000fe200078e0a10 */
[----:B------:R-:W0:Y:S08]  /*0cd0*/  I2F.RP R7, R15 ;  /* 0x0000000f00077306 */ /* 0x000e300000209400 */
[----:B0-----:R-:W0:Y:S02]  /*0ce0*/  MUFU.RCP R7, R7 ;  /* 0x0000000700077308 */ /* 0x001e240000001000 */
[----:B0-----:R-:W-:-:S02]  /*0cf0*/  IADD3 R8, PT, PT, R7, 0xffffffe, RZ ;  /* 0x0ffffffe07087810 */ /* 0x001fc40007ffe0ff */
[----:B------:R-:W-:-:S04]  /*0d00*/  IABS R7, R10 ;  /* 0x0000000a00077213 */ /* 0x000fc80000000000 */
[----:B------:R0:W1:Y:S02]  /*0d10*/  F2I.FTZ.U32.TRUNC.NTZ R9, R8 ;  /* 0x0000000800097305 */ /* 0x000064000021f000 */
[----:B0-----:R-:W-:Y:S01]  /*0d20*/  MOV R8, RZ ;  /* 0x000000ff00087202 */ /* 0x001fe20000000f00 */
[----:B-1----:R-:W-:-:S04]  /*0d30*/  IMAD.MOV R12, RZ, RZ, -R9 ;  /* 0x000000ffff0c7224 */ /* 0x002fc800078e0a09 */
[----:B------:R-:W-:Y:S01]  /*0d40*/  IMAD R13, R12, R15, RZ ;  /* 0x0000000f0c0d7224 */ /* 0x000fe200078e02ff */
[----:B------:R-:W-:-:S03]  /*0d50*/  IABS R12, R11 ;  /* 0x0000000b000c7213 */ /* 0x000fc60000000000 */
[----:B------:R-:W-:-:S04]  /*0d60*/  IMAD.HI.U32 R9, R9, R13, R8 ;  /* 0x0000000d09097227 */ /* 0x000fc800078e0008 */
[----:B------:R-:W-:Y:S02]  /*0d70*/  IMAD.MOV R8, RZ, RZ, -R12 ;  /* 0x000000ffff087224 */ /* 0x000fe400078e0a0c */
[----:B------:R-:W-:Y:S01]  /*0d80*/  IMAD.HI.U32 R13, R9, R14, RZ ;  /* 0x0000000e090d7227 */ /* 0x000fe200078e00ff */
[----:B------:R-:W0:Y:S03]  /*0d90*/  I2F.RP R12, R7 ;  /* 0x00000007000c7306 */ /* 0x000e260000209400 */
[----:B------:R-:W-:-:S05]  /*0da0*/  IMAD R8, R13, R8, R14 ;  /* 0x000000080d087224 */ /* 0x000fca00078e020e */
[----:B------:R-:W-:Y:S01]  /*0db0*/  ISETP.GT.U32.AND P2, PT, R15, R8, PT ;  /* 0x000000080f00720c */ /* 0x000fe20003f44070 */
[----:B0-----:R-:W0:-:S12]  /*0dc0*/  MUFU.RCP R12, R12 ;  /* 0x0000000c000c7308 */ /* 0x001e180000001000 */
[-C--:B------:R-:W-:Y:S02]  /*0dd0*/  @!P2 IADD3 R8, PT, PT, R8, -R15.reuse, RZ ;  /* 0x8000000f0808a210 */ /* 0x080fe40007ffe0ff */
[----:B------:R-:W-:Y:S02]  /*0de0*/  @!P2 IADD3 R13, PT, PT, R13, 0x1, RZ ;  /* 0x000000010d0da810 */ /* 0x000fe40007ffe0ff */
[----:B------:R-:W-:Y:S02]  /*0df0*/  ISETP.GE.U32.AND P1, PT, R8, R15, PT ;  /* 0x0000000f0800720c */ /* 0x000fe40003f26070 */
[----:B------:R-:W-:Y:S02]  /*0e00*/  LOP3.LUT R8, R2, R11, RZ, 0x3c, !PT ;  /* 0x0000000b02087212 */ /* 0x000fe400078e3cff */
[----:B------:R-:W-:Y:S02]  /*0e10*/  ISETP.NE.AND P2, PT, R11, RZ, PT ;  /* 0x000000ff0b00720c */ /* 0x000fe40003f45270 */
[----:B------:R-:W-:Y:S01]  /*0e20*/  ISETP.GE.AND P3, PT, R8, RZ, PT ;  /* 0x000000ff0800720c */ /* 0x000fe20003f66270 */
[----:B0-----:R-:W-:-:S04]  /*0e30*/  VIADD R8, R12, 0xffffffe ;  /* 0x0ffffffe0c087836 */ /* 0x001fc80000000000 */
[----:B------:R0:W1:Y:S02]  /*0e40*/  F2I.FTZ.U32.TRUNC.NTZ R9, R8 ;  /* 0x0000000800097305 */ /* 0x000064000021f000 */
[----:B------:R-:W-:-:S06]  /*0e50*/  @P1 VIADD R13, R13, 0x1 ;  /* 0x000000010d0d1836 */ /* 0x000fcc0000000000 */
[----:B------:R-:W-:Y:S01]  /*0e60*/  @!P3 IADD3 R13, PT, PT, -R13, RZ, RZ ;  /* 0x000000ff0d0db210 */ /* 0x000fe20007ffe1ff */
[----:B0-----:R-:W-:Y:S01]  /*0e70*/  HFMA2 R8, -RZ, RZ, 0, 0 ;  /* 0x00000000ff087431 */ /* 0x001fe200000001ff */
[----:B------:R-:W-:-:S04]  /*0e80*/  @!P2 LOP3.LUT R13, RZ, R11, RZ, 0x33, !PT ;  /* 0x0000000bff0da212 */ /* 0x000fc800078e33ff */
[----:B------:R-:W-:Y:S01]  /*0e90*/  IADD3 R12, PT, PT, -R13, RZ, RZ ;  /* 0x000000ff0d0c7210 */ /* 0x000fe20007ffe1ff */
[----:B-1----:R-:W-:-:S04]  /*0ea0*/  IMAD.MOV R14, RZ, RZ, -R9 ;  /* 0x000000ffff0e7224 */ /* 0x002fc800078e0a09 */
[----:B------:R-:W-:Y:S02]  /*0eb0*/  IMAD R15, R11, R12, R2 ;  /* 0x0000000c0b0f7224 */ /* 0x000fe400078e0202 */
[----:B------:R-:W-:-:S03]  /*0ec0*/  IMAD R11, R14, R7, RZ ;  /* 0x000000070e0b7224 */ /* 0x000fc600078e02ff */
[----:B------:R-:W-:Y:S01]  /*0ed0*/  IABS R12, R15 ;  /* 0x0000000f000c7213 */ /* 0x000fe20000000000 */
[----:B------:R-:W-:-:S04]  /*0ee0*/  IMAD.HI.U32 R8, R9, R11, R8 ;  /* 0x0000000b09087227 */ /* 0x000fc800078e0008 */
[----:B------:R-:W-:Y:S01]  /*0ef0*/  IMAD.MOV.U32 R9, RZ, RZ, R12 ;  /* 0x000000ffff097224 */ /* 0x000fe200078e000c */
[----:B------:R-:W-:-:S03]  /*0f00*/  MOV R12, R16 ;  /* 0x00000010000c7202 */ /* 0x000fc60000000f00 */
[----:B------:R-:W-:-:S04]  /*0f10*/  IMAD.HI.U32 R8, R8, R9, RZ ;  /* 0x0000000908087227 */ /* 0x000fc800078e00ff */
[----:B------:R-:W-:Y:S02]  /*0f20*/  IMAD R12, R8, R12, R9 ;  /* 0x0000000c080c7224 */ /* 0x000fe400078e0209 */
[----:B------:R-:W-:-:S03]  /*0f30*/  IMAD.MOV.U32 R9, RZ, RZ, RZ ;  /* 0x000000ffff097224 */ /* 0x000fc600078e00ff */
[----:B------:R-:W-:-:S13]  /*0f40*/  ISETP.GT.U32.AND P2, PT, R7, R12, PT ;  /* 0x0000000c0700720c */ /* 0x000fda0003f44070 */
[----:B------:R-:W-:Y:S01]  /*0f50*/  @!P2 IMAD.IADD R12, R12, 0x1, -R7 ;  /* 0x000000010c0ca824 */ /* 0x000fe200078e0a07 */
[----:B------:R-:W-:Y:S02]  /*0f60*/  @!P2 IADD3 R8, PT, PT, R8, 0x1, RZ ;  /* 0x000000010808a810 */ /* 0x000fe40007ffe0ff */
[----:B------:R-:W-:Y:S02]  /*0f70*/  ISETP.NE.AND P2, PT, R10, RZ, PT ;  /* 0x000000ff0a00720c */ /* 0x000fe40003f45270 */
[----:B------:R-:W-:Y:S02]  /*0f80*/  ISETP.GE.U32.AND P1, PT, R12, R7, PT ;  /* 0x000000070c00720c */ /* 0x000fe40003f26070 */
[----:B------:R-:W-:-:S04]  /*0f90*/  LOP3.LUT R7, R15, R10, RZ, 0x3c, !PT ;  /* 0x0000000a0f077212 */ /* 0x000fc800078e3cff */
[----:B------:R-:W-:-:S07]  /*0fa0*/  ISETP.GE.AND P3, PT, R7, RZ, PT ;  /* 0x000000ff0700720c */ /* 0x000fce0003f66270 */
[----:B------:R-:W-:-:S05]  /*0fb0*/  @P1 VIADD R8, R8, 0x1 ;  /* 0x0000000108081836 */ /* 0x000fca0000000000 */
[----:B------:R-:W-:-:S05]  /*0fc0*/  MOV R7, R8 ;  /* 0x0000000800077202 */ /* 0x000fca0000000f00 */
[----:B------:R-:W-:Y:S01]  /*0fd0*/  @!P3 IMAD.MOV R7, RZ, RZ, -R7 ;  /* 0x000000ffff07b224 */ /* 0x000fe200078e0a07 */
[----:B------:R-:W-:-:S04]  /*0fe0*/  @!P2 LOP3.LUT R7, RZ, R10, RZ, 0x33, !PT ;  /* 0x0000000aff07a212 */ /* 0x000fc800078e33ff */
[----:B------:R-:W-:-:S05]  /*0ff0*/  IADD3 R11, PT, PT, -R7, RZ, RZ ;  /* 0x000000ff070b7210 */ /* 0x000fca0007ffe1ff */
[----:B------:R-:W-:Y:S02]  /*1000*/  IMAD R8, R10, R11, R15 ;  /* 0x0000000b0a087224 */ /* 0x000fe400078e020f */
[----:B------:R-:W-:-:S07]  /*1010*/  IMAD R10, R4, R13, RZ ;  /* 0x0000000d040a7224 */ /* 0x000fce00078e02ff */
.L_x_21:
[----:B------:R-:W-:Y:S02]  /*1020*/  IMAD.IADD R14, R10, 0x1, R9 ;  /* 0x000000010a0e7824 */ /* 0x000fe400078e0209 */
[----:B------:R-:W-:Y:S01]  /*1030*/  IMAD R11, R0, R9, R7 ;  /* 0x00000009000b7224 */ /* 0x000fe200078e0207 */
[----:B------:R-:W-:Y:S01]  /*1040*/  IADD3 R9, PT, PT, R9, 0x1, RZ ;  /* 0x0000000109097810 */ /* 0x000fe20007ffe0ff */
[----:B------:R-:W-:Y:S02]  /*1050*/  IMAD.MOV.U32 R12, RZ, RZ, RZ ;  /* 0x000000ffff0c7224 */ /* 0x000fe400078e00ff */
[----:B------:R-:W-:Y:S01]  /*1060*/  IMAD R13, R5, R14, RZ ;  /* 0x0000000e050d7224 */ /* 0x000fe200078e02ff */
[----:B------:R-:W-:-:S13]  /*1070*/  ISETP.NE.AND P1, PT, R9, R4, PT ;  /* 0x000000040900720c */ /* 0x000fda0003f25270 */
.L_x_20:
[----:B------:R-:W-:Y:S01]  /*1080*/  ISETP.GE.U32.AND P3, PT, R6, 0x10, PT ;  /* 0x000000100600780c */ /* 0x000fe20003f66070 */
[----:B------:R-:W-:Y:S01]  /*1090*/  IMAD.IADD R17, R11, 0x1, R12 ;  /* 0x000000010b117824 */ /* 0x000fe200078e020c */
[----:B------:R-:W-:Y:S01]  /*10a0*/  IADD3 R15, PT, PT, R13, R12, RZ ;  /* 0x0000000c0d0f7210 */ /* 0x000fe20007ffe0ff */
[----:B------:R-:W-:Y:S01]  /*10b0*/  IMAD.MOV.U32 R19, RZ, RZ, RZ ;  /* 0x000000ffff137224 */ /* 0x000fe200078e00ff */
[----:B------:R-:W-:Y:S01]  /*10c0*/  IADD3 R12, PT, PT, R12, 0x1, RZ ;  /* 0x000000010c0c7810 */ /* 0x000fe20007ffe0ff */
[----:B------:R-:W-:Y:S02]  /*10d0*/  IMAD R17, R3, R17, R8 ;  /* 0x0000001103117224 */ /* 0x000fe400078e0208 */
[----:B------:R-:W-:Y:S01]  /*10e0*/  IMAD R16, R6, R15, RZ ;  /* 0x0000000f06107224 */ /* 0x000fe200078e02ff */
[----:B------:R-:W-:-:S05]  /*10f0*/  ISETP.NE.AND P2, PT, R12, R5, PT ;  /* 0x000000050c00720c */ /* 0x000fca0003f45270 */
[----:B------:R-:W-:Y:S08]  /*1100*/  @!P3 BRA `(.L_x_15) ;  /* 0x000000040004b947 */ /* 0x000ff00003800000 */
[----:B------:R-:W0:Y:S01]  /*1110*/  S2UR UR8, SR_CgaCtaId ;  /* 0x00000000000879c3 */ /* 0x000e220000008800 */
[----:B------:R-:W-:Y:S01]  /*1120*/  UMOV UR5, 0x400 ;  /* 0x0000040000057882 */ /* 0x000fe20000000000 */
[----:B------:R-:W-:Y:S02]  /*1130*/  LOP3.LUT R21, R6, 0x7ffffff0, RZ, 0xc0, !PT ;  /* 0x7ffffff006157812 */ /* 0x000fe400078ec0ff */
[----:B------:R-:W-:-:S03]  /*1140*/  MOV R19, R17 ;  /* 0x0000001100137202 */ /* 0x000fc60000000f00 */
[----:B------:R-:W-:Y:S01]  /*1150*/  IMAD.MOV R21, RZ, RZ, -R21 ;  /* 0x000000ffff157224 */ /* 0x000fe200078e0a15 */
[----:B0-----:R-:W-:-:S06]  /*1160*/  ULEA UR5, UR8, UR5, 0x18 ;  /* 0x0000000508057291 */ /* 0x001fcc000f8ec0ff */
[----:B------:R-:W-:-:S04]  /*1170*/  LEA R20, R16, UR5, 0x2 ;  /* 0x0000000510147c11 */ /* 0x000fc8000f8e10ff */
[----:B------:R-:W-:-:S07]  /*1180*/  IADD3 R20, PT, PT, R20, 0x20, RZ ;  /* 0x0000002014147810 */ /* 0x000fce0007ffe0ff */
.L_x_16:
[----:B------:R-:W-:Y:S01]  /*1190*/  MOV R15, UR7 ;  /* 0x00000007000f7c02 */ /* 0x000fe20008000f00 */
[----:B------:R-:W-:Y:S01]  /*11a0*/  IMAD.U32 R14, RZ, RZ, UR6 ;  /* 0x00000006ff0e7e24 */ /* 0x000fe2000f8e00ff */
[----:B------:R-:W0:Y:S03]  /*11b0*/  LDS R25, [R20+-0x20] ;  /* 0xffffe00014197984 */ /* 0x000e260000000800 */
[----:B------:R-:W-:Y:S01]  /*11c0*/  IMAD.WIDE R14, R19, 0x4, R14 ;  /* 0x00000004130e7825 */ /* 0x000fe200078e020e */
[----:B------:R-:W-:Y:S04]  /*11d0*/  LDS R29, [R20+0x18] ;  /* 0x00001800141d7984 */ /* 0x000fe80000000800 */
[----:B------:R-:W0:Y:S04]  /*11e0*/  LDG.E R24, desc[UR10][R14.64+-0x20] ;  /* 0xffffe00a0e187981 */ /* 0x000e28000c1e1900 */
[----:B------:R-:W2:Y:S04]  /*11f0*/  LDG.E R26, desc[UR10][R14.64+-0x1c] ;  /* 0xffffe40a0e1a7981 */ /* 0x000ea8000c1e1900 */
[----:B------:R-:W3:Y:S04]  /*1200*/  LDG.E R23, desc[UR10][R14.64+-0x18] ;  /* 0xffffe80a0e177981 */ /* 0x000ee8000c1e1900 */
[----:B------:R-:W4:Y:S01]  /*1210*/  LDG.E R22, desc[UR10][R14.64+-0x14] ;  /* 0xffffec0a0e167981 */ /* 0x000f22000c1e1900 */
[----:B0-----:R-:W-:-:S03]  /*1220*/  FFMA R24, R25, R24, R18 ;  /* 0x0000001819187223 */ /* 0x001fc60000000012 */
[----:B------:R-:W5:Y:S04]  /*1230*/  LDG.E R18, desc[UR10][R14.64+-0x10] ;  /* 0xfffff00a0e127981 */ /* 0x000f68000c1e1900 */
[----:B------:R-:W2:Y:S02]  /*1240*/  LDS R25, [R20+-0x1c] ;  /* 0xffffe40014197984 */ /* 0x000ea40000000800 */
[----:B--2---:R-:W-:Y:S02]  /*1250*/  FFMA R26, R25, R26, R24 ;  /* 0x0000001a191a7223 */ /* 0x004fe40000000018 */
[----:B------:R-:W2:Y:S04]  /*1260*/  LDG.E R24, desc[UR10][R14.64+-0xc] ;  /* 0xfffff40a0e187981 */ /* 0x000ea8000c1e1900 */
[----:B------:R-:W3:Y:S02]  /*1270*/  LDS R25, [R20+-0x18] ;  /* 0xffffe80014197984 */ /* 0x000ee40000000800 */
[----:B---3--:R-:W-:-:S02]  /*1280*/  FFMA R25, R25, R23, R26 ;  /* 0x0000001719197223 */ /* 0x008fc4000000001a */
[----:B------:R-:W3:Y:S04]  /*1290*/  LDG.E R23, desc[UR10][R14.64+-0x8] ;  /* 0xfffff80a0e177981 */ /* 0x000ee8000c1e1900 */
[----:B------:R-:W4:Y:S02]  /*12a0*/  LDS R26, [R20+-0x14] ;  /* 0xffffec00141a7984 */ /* 0x000f240000000800 */
[----:B----4-:R-:W-:Y:S02]  /*12b0*/  FFMA R25, R26, R22, R25 ;  /* 0x000000161a197223 */ /* 0x010fe40000000019 */
[----:B------:R-:W5:Y:S04]  /*12c0*/  LDS R26, [R20+-0x10] ;  /* 0xfffff000141a7984 */ /* 0x000f680000000800 */
[----:B------:R-:W4:Y:S01]  /*12d0*/  LDG.E R22, desc[UR10][R14.64+-0x4] ;  /* 0xfffffc0a0e167981 */ /* 0x000f22000c1e1900 */
[----:B-----5:R-:W-:-:S03]  /*12e0*/  FFMA R25, R26, R18, R25 ;  /* 0x000000121a197223 */ /* 0x020fc60000000019 */
[----:B------:R-:W2:Y:S04]  /*12f0*/  LDS R26, [R20+-0xc] ;  /* 0xfffff400141a7984 */ /* 0x000ea80000000800 */
[----:B------:R-:W5:Y:S01]  /*1300*/  LDG.E R18, desc[UR10][R14.64] ;  /* 0x0000000a0e127981 */ /* 0x000f62000c1e1900 */
[----:B--2---:R-:W-:-:S03]  /*1310*/  FFMA R26, R26, R24, R25 ;  /* 0x000000181a1a7223 */ /* 0x004fc60000000019 */
[----:B------:R-:W2:Y:S04]  /*1320*/  LDG.E R24, desc[UR10][R14.64+0x4] ;  /* 0x0000040a0e187981 */ /* 0x000ea8000c1e1900 */
[----:B------:R-:W3:Y:S02]  /*1330*/  LDS R25, [R20+-0x8] ;  /* 0xfffff80014197984 */ /* 0x000ee40000000800 */
[----:B---3--:R-:W-:Y:S02]  /*1340*/  FFMA R25, R25, R23, R26 ;  /* 0x0000001719197223 */ /* 0x008fe4000000001a */
[----:B------:R-:W3:Y:S04]  /*1350*/  LDG.E R23, desc[UR10][R14.64+0x8] ;  /* 0x0000080a0e177981 */ /* 0x000ee8000c1e1900 */
[----:B------:R-:W4:Y:S02]  /*1360*/  LDS R26, [R20+-0x4] ;  /* 0xfffffc00141a7984 */ /* 0x000f240000000800 */
[----:B----4-:R-:W-:-:S02]  /*1370*/  FFMA R25, R26, R22, R25 ;  /* 0x000000161a197223 */ /* 0x010fc40000000019 */
[----:B------:R-:W5:Y:S02]  /*1380*/  LDS R22, [R20] ;  /* 0x0000000014167984 */ /* 0x000f640000000800 */
[----:B-----5:R-:W-:Y:S02]  /*1390*/  FFMA R25, R22, R18, R25 ;  /* 0x0000001216197223 */ /* 0x020fe40000000019 */
[----:B------:R-:W2:Y:S04]  /*13a0*/  LDS R22, [R20+0x4] ;  /* 0x0000040014167984 */ /* 0x000ea80000000800 */
[----:B------:R-:W4:Y:S01]  /*13b0*/  LDG.E R18, desc[UR10][R14.64+0xc] ;  /* 0x00000c0a0e127981 */ /* 0x000f22000c1e1900 */
[----:B--2---:R-:W-:-:S03]  /*13c0*/  FFMA R26, R22, R24, R25 ;  /* 0x00000018161a7223 */ /* 0x004fc60000000019 */
[----:B------:R-:W3:Y:S04]  /*13d0*/  LDS R25, [R20+0x8] ;  /* 0x0000080014197984 */ /* 0x000ee80000000800 */
[----:B------:R-:W2:Y:S04]  /*13e0*/  LDG.E R22, desc[UR10][R14.64+0x10] ;  /* 0x0000100a0e167981 */ /* 0x000ea8000c1e1900 */
[----:B------:R-:W5:Y:S01]  /*13f0*/  LDG.E R24, desc[UR10][R14.64+0x14] ;  /* 0x0000140a0e187981 */ /* 0x000f62000c1e1900 */
[----:B---3--:R-:W-:-:S03]  /*1400*/  FFMA R27, R25, R23, R26 ;  /* 0x00000017191b7223 */ /* 0x008fc6000000001a */
[----:B------:R-:W3:Y:S04]  /*1410*/  LDG.E R23, desc[UR10][R14.64+0x18] ;  /* 0x0000180a0e177981 */ /* 0x000ee8000c1e1900 */
[----:B------:R-:W3:Y:S01]  /*1420*/  LDG.E R25, desc[UR10][R14.64+0x1c] ;  /* 0x00001c0a0e197981 */ /* 0x000ee2000c1e1900 */
[----:B------:R-:W-:Y:S02]  /*1430*/  IADD3 R21, PT, PT, R21, 0x10, RZ ;  /* 0x0000001015157810 */ /* 0x000fe40007ffe0ff */
[----:B------:R-:W-:Y:S01]  /*1440*/  IADD3 R19, PT, PT, R19, 0x10, RZ ;  /* 0x0000001013137810 */ /* 0x000fe20007ffe0ff */
[----:B------:R-:W4:Y:S01]  /*1450*/  LDS R26, [R20+0xc] ;  /* 0x00000c00141a7984 */ /* 0x000f220000000800 */
[----:B------:R-:W-:Y:S01]  /*1460*/  ISETP.NE.AND P3, PT, R21, RZ, PT ;  /* 0x000000ff1500720c */ /* 0x000fe20003f65270 */
[----:B----4-:R-:W-:-:S02]  /*1470*/  FFMA R27, R26, R18, R27 ;  /* 0x000000121a1b7223 */ /* 0x010fc4000000001b */
[----:B------:R-:W2:Y:S04]  /*1480*/  LDS R18, [R20+0x10] ;  /* 0x0000100014127984 */ /* 0x000ea80000000800 */
[----:B------:R-:W5:Y:S01]  /*1490*/  LDS R26, [R20+0x14] ;  /* 0x00001400141a7984 */ /* 0x000f620000000800 */
[----:B--2---:R-:W-:-:S03]  /*14a0*/  FFMA R27, R18, R22, R27 ;  /* 0x00000016121b7223 */ /* 0x004fc6000000001b */
[----:B------:R0:W1:Y:S01]  /*14b0*/  LDS R18, [R20+0x1c] ;  /* 0x00001c0014127984 */ /* 0x0000620000000800 */
[----:B-----5:R-:W-:Y:S01]  /*14c0*/  FFMA R24, R26, R24, R27 ;  /* 0x000000181a187223 */ /* 0x020fe2000000001b */
[----:B0-----:R-:W-:-:S03]  /*14d0*/  VIADD R20, R20, 0x40 ;  /* 0x0000004014147836 */ /* 0x001fc60000000000 */
[----:B---3--:R-:W-:-:S04]  /*14e0*/  FFMA R24, R29, R23, R24 ;  /* 0x000000171d187223 */ /* 0x008fc80000000018 */
[----:B-1----:R-:W-:Y:S01]  /*14f0*/  FFMA R18, R18, R25, R24 ;  /* 0x0000001912127223 */ /* 0x002fe20000000018 */
[----:B------:R-:W-:Y:S06]  /*1500*/  @P3 BRA `(.L_x_16) ;  /* 0xfffffffc00203947 */ /* 0x000fec000383ffff */
[----:B------:R-:W-:-:S07]  /*1510*/  LOP3.LUT R19, R6, 0x7ffffff0, RZ, 0xc0, !PT ;  /* 0x7ffffff006137812 */ /* 0x000fce00078ec0ff */
.L_x_15:
[----:B------:R-:W-:-:S04]  /*1520*/  LOP3.LUT R14, R6, 0xf, RZ, 0xc0, !PT ;  /* 0x0000000f060e7812 */ /* 0x000fc800078ec0ff */
[----:B------:R-:W-:-:S13]  /*1530*/  ISETP.NE.AND P3, PT, R14, RZ, PT ;  /* 0x000000ff0e00720c */ /* 0x000fda0003f65270 */
[----:B------:R-:W-:Y:S05]  /*1540*/  @!P3 BRA `(.L_x_17) ;  /* 0x000000040050b947 */ /* 0x000fea0003800000 */
[----:B------:R-:W-:Y:S05]  /*1550*/  @!P0 BRA `(.L_x_18) ;  /* 0x0000000000848947 */ /* 0x000fea0003800000 */
[----:B------:R-:W0:Y:S01]  /*1560*/  LDC.64 R14, c[0x0][0x3c0] ;  /* 0x0000f000ff0e7b82 */ /* 0x000e220000000a00 */
[----:B------:R-:W-:-:S05]  /*1570*/  IADD3 R21, PT, PT, R17, R19, RZ ;  /* 0x0000001311157210 */ /* 0x000fca0007ffe0ff */
[----:B0-----:R-:W-:-:S05]  /*1580*/  IMAD.WIDE R14, R21, 0x4, R14 ;  /* 0x00000004150e7825 */ /* 0x001fca00078e020e */
[----:B------:R-:W2:Y:S04]  /*1590*/  LDG.E R24, desc[UR10][R14.64] ;  /* 0x0000000a0e187981 */ /* 0x000ea8000c1e1900 */
[----:B------:R-:W3:Y:S01]  /*15a0*/  LDG.E R23, desc[UR10][R14.64+0x4] ;  /* 0x0000040a0e177981 */ /* 0x000ee2000c1e1900 */
[----:B------:R-:W0:Y:S03]  /*15b0*/  S2UR UR8, SR_CgaCtaId ;  /* 0x00000000000879c3 */ /* 0x000e260000008800 */
[----:B------:R-:W4:Y:S01]  /*15c0*/  LDG.E R20, desc[UR10][R14.64+0x8] ;  /* 0x0000080a0e147981 */ /* 0x000f22000c1e1900 */
[----:B------:R-:W-:Y:S01]  /*15d0*/  UMOV UR5, 0x400 ;  /* 0x0000040000057882 */ /* 0x000fe20000000000 */
[----:B------:R-:W-:-:S02]  /*15e0*/  IMAD.IADD R22, R16, 0x1, R19 ;  /* 0x0000000110167824 */ /* 0x000fc400078e0213 */
[----:B------:R-:W5:Y:S01]  /*15f0*/  LDG.E R21, desc[UR10][R14.64+0xc] ;  /* 0x00000c0a0e157981 */ /* 0x000f62000c1e1900 */
[----:B0-----:R-:W-:-:S06]  /*1600*/  ULEA UR5, UR8, UR5, 0x18 ;  /* 0x0000000508057291 */ /* 0x001fcc000f8ec0ff */
[----:B------:R-:W-:-:S05]  /*1610*/  LEA R22, R22, UR5, 0x2 ;  /* 0x0000000516167c11 */ /* 0x000fca000f8e10ff */
[----:B------:R-:W2:Y:S04]  /*1620*/  LDS R25, [R22] ;  /* 0x0000000016197984 */ /* 0x000ea80000000800 */
[----:B------:R-:W3:Y:S04]  /*1630*/  LDS R27, [R22+0x4] ;  /* 0x00000400161b7984 */ /* 0x000ee80000000800 */
[----:B------:R-:W-:Y:S01]  /*1640*/  LDS R29, [R22+0x1c] ;  /* 0x00001c00161d7984 */ /* 0x000fe20000000800 */
[----:B--2---:R-:W-:-:S03]  /*1650*/  FFMA R26, R25, R24, R18 ;  /* 0x00000018191a7223 */ /* 0x004fc60000000012 */
[----:B------:R-:W2:Y:S04]  /*1660*/  LDG.E R18, desc[UR10][R14.64+0x10] ;  /* 0x0000100a0e127981 */ /* 0x000ea8000c1e1900 */
[----:B------:R-:W2:Y:S01]  /*1670*/  LDG.E R24, desc[UR10][R14.64+0x14] ;  /* 0x0000140a0e187981 */ /* 0x000ea2000c1e1900 */
[----:B---3--:R-:W-:-:S03]  /*1680*/  FFMA R27, R27, R23, R26 ;  /* 0x000000171b1b7223 */ /* 0x008fc6000000001a */
[----:B------:R-:W3:Y:S04]  /*1690*/  LDG.E R23, desc[UR10][R14.64+0x18] ;  /* 0x0000180a0e177981 */ /* 0x000ee8000c1e1900 */
[----:B------:R-:W3:Y:S04]  /*16a0*/  LDG.E R25, desc[UR10][R14.64+0x1c] ;  /* 0x00001c0a0e197981 */ /* 0x000ee8000c1e1900 */
[----:B------:R-:W4:Y:S02]  /*16b0*/  LDS R26, [R22+0x8] ;  /* 0x00000800161a7984 */ /* 0x000f240000000800 */
[----:B----4-:R-:W-:-:S02]  /*16c0*/  FFMA R20, R26, R20, R27 ;  /* 0x000000141a147223 */ /* 0x010fc4000000001b */
[----:B------:R-:W5:Y:S04]  /*16d0*/  LDS R27, [R22+0xc] ;  /* 0x00000c00161b7984 */ /* 0x000f680000000800 */
[----:B------:R-:W2:Y:S01]  /*16e0*/  LDS R26, [R22+0x10] ;  /* 0x00001000161a7984 */ /* 0x000ea20000000800 */
[----:B-----5:R-:W-:-:S03]  /*16f0*/  FFMA R21, R27, R21, R20 ;  /* 0x000000151b157223 */ /* 0x020fc60000000014 */
[----:B------:R-:W0:Y:S04]  /*1700*/  LDS R20, [R22+0x14] ;  /* 0x0000140016147984 */ /* 0x000e280000000800 */
[----:B------:R-:W3:Y:S01]  /*1710*/  LDS R27, [R22+0x18] ;  /* 0x00001800161b7984 */ /* 0x000ee20000000800 */
[----:B------:R-:W-:Y:S01]  /*1720*/  IADD3 R19, PT, PT, R19, 0x8, RZ ;  /* 0x0000000813137810 */ /* 0x000fe20007ffe0ff */
[----:B--2---:R-:W-:-:S04]  /*1730*/  FFMA R21, R26, R18, R21 ;  /* 0x000000121a157223 */ /* 0x004fc80000000015 */
[----:B0-----:R-:W-:-:S04]  /*1740*/  FFMA R20, R20, R24, R21 ;  /* 0x0000001814147223 */ /* 0x001fc80000000015 */
[----:B---3--:R-:W-:-:S04]  /*1750*/  FFMA R20, R27, R23, R20 ;  /* 0x000000171b147223 */ /* 0x008fc80000000014 */
[----:B------:R-:W-:-:S07]  /*1760*/  FFMA R18, R29, R25, R20 ;  /* 0x000000191d127223 */ /* 0x000fce0000000014 */
.L_x_18:
[----:B------:R-:W-:-:S04]  /*1770*/  LOP3.LUT R14, R6, 0x7, RZ, 0xc0, !PT ;  /* 0x00000007060e7812 */ /* 0x000fc800078ec0ff */
[----:B------:R-:W-:-:S13]  /*1780*/  ISETP.NE.AND P3, PT, R14, RZ, PT ;  /* 0x000000ff0e00720c */ /* 0x000fda0003f65270 */
[----:B------:R-:W-:Y:S05]  /*1790*/  @!P3 BRA `(.L_x_17) ;  /* 0x0000000000bcb947 */ /* 0x000fea0003800000 */
[----:B------:R-:W-:-:S04]  /*17a0*/  IADD3 R14, PT, PT, R14, -0x1, RZ ;  /* 0xffffffff0e0e7810 */ /* 0x000fc80007ffe0ff */
[----:B------:R-:W-:-:S13]  /*17b0*/  ISETP.GE.U32.AND P3, PT, R14, 0x3, PT ;  /* 0x000000030e00780c */ /* 0x000fda0003f66070 */
[----:B------:R-:W-:Y:S05]  /*17c0*/  @!P3 BRA `(.L_x_19) ;  /* 0x000000000054b947 */ /* 0x000fea0003800000 */
[----:B------:R-:W0:Y:S01]  /*17d0*/  LDC.64 R14, c[0x0][0x3c0] ;  /* 0x0000f000ff0e7b82 */ /* 0x000e220000000a00 */
[----:B------:R-:W-:-:S04]  /*17e0*/  IMAD.IADD R21, R17, 0x1, R19 ;  /* 0x0000000111157824 */ /* 0x000fc800078e0213 */
[----:B0-----:R-:W-:-:S05]  /*17f0*/  IMAD.WIDE R14, R21, 0x4, R14 ;  /* 0x00000004150e7825 */ /* 0x001fca00078e020e */
[----:B------:R-:W2:Y:S04]  /*1800*/  LDG.E R24, desc[UR10][R14.64] ;  /* 0x0000000a0e187981 */ /* 0x000ea8000c1e1900 */
[----:B------:R-:W3:Y:S04]  /*1810*/  LDG.E R22, desc[UR10][R14.64+0x4] ;  /* 0x0000040a0e167981 */ /* 0x000ee8000c1e1900 */
[----:B------:R-:W4:Y:S04]  /*1820*/  LDG.E R20, desc[UR10][R14.64+0x8] ;  /* 0x0000080a0e147981 */ /* 0x000f28000c1e1900 */
[----:B------:R-:W5:Y:S01]  /*1830*/  LDG.E R21, desc[UR10][R14.64+0xc] ;  /* 0x00000c0a0e157981 */ /* 0x000f62000c1e1900 */
[----:B------:R-:W0:Y:S01]  /*1840*/  S2UR UR8, SR_CgaCtaId ;  /* 0x00000000000879c3 */ /* 0x000e220000008800 */
[----:B------:R-:W-:Y:S01]  /*1850*/  UMOV UR5, 0x400 ;  /* 0x0000040000057882 */ /* 0x000fe20000000000 */
[----:B------:R-:W-:-:S02]  /*1860*/  IADD3 R23, PT, PT, R16, R19, RZ ;  /* 0x0000001310177210 */ /* 0x000fc40007ffe0ff */
[----:B------:R-:W-:Y:S01]  /*1870*/  IADD3 R19, PT, PT, R19, 0x4, RZ ;  /* 0x0000000413137810 */ /* 0x000fe20007ffe0ff */
[----:B0-----:R-:W-:-:S06]  /*1880*/  ULEA UR5, UR8, UR5, 0x18 ;  /* 0x0000000508057291 */ /* 0x001fcc000f8ec0ff */
[----:B------:R-:W-:-:S05]  /*1890*/  LEA R23, R23, UR5, 0x2 ;  /* 0x0000000517177c11 */ /* 0x000fca000f8e10ff */
[----:B------:R-:W2:Y:S04]  /*18a0*/  LDS R25, [R23] ;  /* 0x0000000017197984 */ /* 0x000ea80000000800 */
[----:B------:R-:W3:Y:S04]  /*18b0*/  LDS R26, [R23+0x4] ;  /* 0x00000400171a7984 */ /* 0x000ee80000000800 */
[----:B------:R-:W4:Y:S04]  /*18c0*/  LDS R28, [R23+0x8] ;  /* 0x00000800171c7984 */ /* 0x000f280000000800 */
[----:B------:R-:W5:Y:S01]  /*18d0*/  LDS R27, [R23+0xc] ;  /* 0x00000c00171b7984 */ /* 0x000f620000000800 */
[----:B--2---:R-:W-:-:S04]  /*18e0*/  FFMA R25, R25, R24, R18 ;  /* 0x0000001819197223 */ /* 0x004fc80000000012 */
[----:B---3--:R-:W-:-:S04]  /*18f0*/  FFMA R25, R26, R22, R25 ;  /* 0x000000161a197223 */ /* 0x008fc80000000019 */
[----:B----4-:R-:W-:-:S04]  /*1900*/  FFMA R20, R28, R20, R25 ;  /* 0x000000141c147223 */ /* 0x010fc80000000019 */
[----:B-----5:R-:W-:-:S07]  /*1910*/  FFMA R18, R27, R21, R20 ;  /* 0x000000151b127223 */ /* 0x020fce0000000014 */
.L_x_19:
[----:B------:R-:W-:-:S04]  /*1920*/  LOP3.LUT R22, R6, 0x3, RZ, 0xc0, !PT ;  /* 0x0000000306167812 */ /* 0x000fc800078ec0ff */
[----:B------:R-:W-:-:S13]  /*1930*/  ISETP.NE.AND P3, PT, R22, RZ, PT ;  /* 0x000000ff1600720c */ /* 0x000fda0003f65270 */
[----:B------:R-:W-:Y:S05]  /*1940*/  @!P3 BRA `(.L_x_17) ;  /* 0x000000000050b947 */ /* 0x000fea0003800000 */
[----:B------:R-:W0:Y:S01]  /*1950*/  LDC.64 R14, c[0x0][0x3c0] ;  /* 0x0000f000ff0e7b82 */ /* 0x000e220000000a00 */
[----:B------:R-:W-:-:S04]  /*1960*/  IMAD.IADD R17, R17, 0x1, R19 ;  /* 0x0000000111117824 */ /* 0x000fc800078e0213 */
[----:B0-----:R-:W-:-:S05]  /*1970*/  IMAD.WIDE R14, R17, 0x4, R14 ;  /* 0x00000004110e7825 */ /* 0x001fca00078e020e */
[----:B------:R-:W2:Y:S01]  /*1980*/  LDG.E R20, desc[UR10][R14.64] ;  /* 0x0000000a0e147981 */ /* 0x000ea2000c1e1900 */
[----:B------:R-:W0:Y:S01]  /*1990*/  S2UR UR8, SR_CgaCtaId ;  /* 0x00000000000879c3 */ /* 0x000e220000008800 */
[----:B------:R-:W-:Y:S01]  /*19a0*/  UMOV UR5, 0x400 ;  /* 0x0000040000057882 */ /* 0x000fe20000000000 */
[----:B------:R-:W-:Y:S02]  /*19b0*/  IADD3 R16, PT, PT, R16, R19, RZ ;  /* 0x0000001310107210 */ /* 0x000fe40007ffe0ff */
[----:B------:R-:W-:Y:S01]  /*19c0*/  ISETP.NE.AND P3, PT, R22, 0x1, PT ;  /* 0x000000011600780c */ /* 0x000fe20003f65270 */
[----:B0-----:R-:W-:-:S06]  /*19d0*/  ULEA UR5, UR8, UR5, 0x18 ;  /* 0x0000000508057291 */ /* 0x001fcc000f8ec0ff */
[----:B------:R-:W-:-:S05]  /*19e0*/  LEA R21, R16, UR5, 0x2 ;  /* 0x0000000510157c11 */ /* 0x000fca000f8e10ff */
[----:B------:R-:W2:Y:S02]  /*19f0*/  LDS R17, [R21] ;  /* 0x0000000015117984 */ /* 0x000ea40000000800 */
[----:B--2---:R-:W-:Y:S01]  /*1a00*/  FFMA R18, R17, R20, R18 ;  /* 0x0000001411127223 */ /* 0x004fe20000000012 */
[----:B------:R-:W-:Y:S06]  /*1a10*/  @!P3 BRA `(.L_x_17) ;  /* 0x00000000001cb947 */ /* 0x000fec0003800000 */
[----:B------:R-:W-:Y:S01]  /*1a20*/  ISETP.NE.AND P3, PT, R22, 0x2, PT ;  /* 0x000000021600780c */ /* 0x000fe20003f65270 */
[----:B------:R-:W2:Y:S04]  /*1a30*/  LDG.E R16, desc[UR10][R14.64+0x4] ;  /* 0x0000040a0e107981 */ /* 0x000ea8000c1e1900 */
[----:B------:R-:W2:Y:S08]  /*1a40*/  LDS R17, [R21+0x4] ;  /* 0x0000040015117984 */ /* 0x000eb00000000800 */
[----:B------:R-:W3:Y:S04]  /*1a50*/  @P3 LDG.E R20, desc[UR10][R14.64+0x8] ;  /* 0x0000080a0e143981 */ /* 0x000ee8000c1e1900 */
[----:B------:R-:W3:Y:S01]  /*1a60*/  @P3 LDS R19, [R21+0x8] ;  /* 0x0000080015133984 */ /* 0x000ee20000000800 */
[----:B--2---:R-:W-:-:S04]  /*1a70*/  FFMA R18, R17, R16, R18 ;  /* 0x0000001011127223 */ /* 0x004fc80000000012 */
[----:B---3--:R-:W-:-:S07]  /*1a80*/  @P3 FFMA R18, R19, R20, R18 ;  /* 0x0000001413123223 */ /* 0x008fce0000000012 */
.L_x_17:
[----:B------:R-:W-:Y:S05]  /*1a90*/  @P2 BRA `(.L_x_20) ;  /* 0xfffffff400782947 */ /* 0x000fea000383ffff */
[----:B------:R-:W-:Y:S05]  /*1aa0*/  @P1 BRA `(.L_x_21) ;  /* 0xfffffff4005c1947 */ /* 0x000fea000383ffff */
[----:B------:R-:W0:Y:S08]  /*1ab0*/  LDC.64 R8, c[0x0][0x388] ;  /* 0x0000e200ff087b82 */ /* 0x000e300000000a00 */
[----:B------:R-:W1:Y:S01]  /*1ac0*/  LDC.64 R12, c[0x0][0x3a8] ;  /* 0x0000ea00ff0c7b82 */ /* 0x000e620000000a00 */
[----:B0-----:R-:W-:-:S05]  /*1ad0*/  IMAD.WIDE R8, R2, 0x4, R8 ;  /* 0x0000000402087825 */ /* 0x001fca00078e0208 */
[----:B------:R0:W-:Y:S04]  /*1ae0*/  STG.E desc[UR10][R8.64], R18 ;  /* 0x0000001208007986 */ /* 0x0001e8000c10190a */
[----:B-1----:R-:W2:Y:S04]  /*1af0*/  LDG.E R14, desc[UR10][R12.64+0x4] ;  /* 0x0000040a0c0e7981 */ /* 0x002ea8000c1e1900 */
[----:B------:R-:W2:Y:S04]  /*1b00*/  LDG.E R7, desc[UR10][R12.64+0x8] ;  /* 0x0000080a0c077981 */ /* 0x000ea8000c1e1900 */
[----:B------:R-:W3:Y:S01]  /*1b10*/  LDG.E R10, desc[UR10][R12.64+0xc] ;  /* 0x00000c0a0c0a7981 */ /* 0x000ee2000c1e1900 */
[----:B------:R-:W-:Y:S01]  /*1b20*/  IADD3 R2, PT, PT, R2, UR4, RZ ;  /* 0x0000000402027c10 */ /* 0x000fe2000fffe0ff */
[----:B--2---:R-:W-:-:S04]  /*1b30*/  IMAD R11, R14, R7, RZ ;  /* 0x000000070e0b7224 */ /* 0x004fc800078e02ff */
[----:B---3--:R-:W-:-:S05]  /*1b40*/  IMAD R11, R11, R10, RZ ;  /* 0x0000000a0b0b7224 */ /* 0x008fca00078e02ff */
[----:B------:R-:W-:-:S13]  /*1b50*/  ISETP.GE.AND P1, PT, R2, R11, PT ;  /* 0x0000000b0200720c */ /* 0x000fda0003f26270 */
[----:B0-----:R-:W-:Y:S05]  /*1b60*/  @!P1 BRA `(.L_x_22) ;  /* 0xfffffff000409947 */ /* 0x001fea000383ffff */
[----:B------:R-:W-:Y:S05]  /*1b70*/  BSYNC.RECONVERGENT B0 ;  /* 0x0000000000007941 */ /* 0x000fea0003800200 */
.L_x_8:
[----:B------:R-:W0:Y:S01]  /*1b80*/  S2R R3, SR_TID.X ;  /* 0x0000000000037919 */ /* 0x000e220000002100 */
[----:B------:R-:W1:Y:S01]  /*1b90*/  S2UR UR8, SR_CgaCtaId ;  /* 0x00000000000879c3 */ /* 0x000e620000008800 */
[----:B------:R-:W-:Y:S02]  /*1ba0*/  UMOV UR5, 0x400 ;  /* 0x0000040000057882 */ /* 0x000fe40000000000 */
[----:B------:R-:W-:-:S04]  /*1bb0*/  UIADD3 UR5, UPT, UPT, UR5, 0x240, URZ ;  /* 0x0000024005057890 */ /* 0x000fc8000fffe0ff */
[----:B-1----:R-:W-:-:S06]  /*1bc0*/  ULEA UR5, UR8, UR5, 0x18 ;  /* 0x0000000508057291 */ /* 0x002fcc000f8ec0ff */
[----:B0-----:R-:W-:-:S05]  /*1bd0*/  LEA R3, R3, UR5, 0x2 ;  /* 0x0000000503037c11 */ /* 0x001fca000f8e10ff */
[----:B------:R-:W-:Y:S01]  /*1be0*/  STS [R3], R18 ;  /* 0x0000001203007388 */ /* 0x000fe20000000800 */
[----:B------:R-:W-:Y:S05]  /*1bf0*/  EXIT ;  /* 0x000000000000794d */ /* 0x000fea0003800000 */
.L_x_23:
[----:B------:R-:W-:-:S00]  /*1c00*/  BRA `(.L_x_23) ;  /* 0xfffffffc00fc7947 */ /* 0x000fc0000383ffff */
[----:B------:R-:W-:-:S00]  /*1c10*/  NOP ;  /* 0x0000000000007918 */ /* 0x000fc00000000000 */
        /* <DEDUP_REMOVED lines=14> */
.L_x_24:


//--------------------- .nv.shared._Z6Conv2dPKfPfS0_PiS2_S2_S2_S2_S1_S2_ --------------------------
	.section	.nv.shared._Z6Conv2dPKfPfS0_PiS2_S2_S2_S2_S1_S2_,"aw",@nobits
	.sectionflags	@""
	.align	4
.nv.shared._Z6Conv2dPKfPfS0_PiS2_S2_S2_S2_S1_S2_:
	.zero		2624


//--------------------- .nv.shared.reserved.0     --------------------------
	.section	.nv.shared.reserved.0,"aw",@nobits
	.weak		__nv_reservedSMEM_offset_0_alias
	.size		__nv_reservedSMEM_offset_0_alias, 0, 64
	.other		__nv_reservedSMEM_offset_0_alias,@"STO_CUDA_RESERVED_SHARED STV_DEFAULT"
__nv_reservedSMEM_offset_0_alias:
	.zero		0
	.zero		64


//--------------------- .nv.constant0._Z6Conv2dPKfPfS0_PiS2_S2_S2_S2_S1_S2_ --------------------------
	.section	.nv.constant0._Z6Conv2dPKfPfS0_PiS2_S2_S2_S2_S1_S2_,"a",@progbits
	.sectionflags	@""
	.align	4
.nv.constant0._Z6Conv2dPKfPfS0_PiS2_S2_S2_S2_S1_S2_:
	.zero		976


//--------------------- SYMBOLS --------------------------

	.type		.nv.reservedSmem.offset0,@object
	.size		.nv.reservedSmem.offset0,0x4
	.type		.nv.reservedSmem.cap,@object
	.size		.nv.reservedSmem.cap,0x4
